//
// Generated by NVIDIA NVVM Compiler
//
// Compiler Build ID: CL-36424714
// Cuda compilation tools, release 13.0, V13.0.88
// Based on NVVM 20.0.0
//

.version 9.0
.target sm_100
.address_size 64

	// .globl	_Z7setNoneiPP4Node
.extern .func  (.param .b32 func_retval0) vprintf
(
	.param .b64 vprintf_param_0,
	.param .b64 vprintf_param_1
)
;
.global .align 1 .b8 $str$2[34] = {70, 111, 114, 32, 118, 101, 114, 116, 101, 120, 32, 37, 100, 32, 105, 116, 115, 32, 110, 101, 105, 103, 104, 98, 111, 114, 115, 32, 97, 114, 101, 58, 32};
.global .align 1 .b8 $str$3[4] = {37, 100, 32};
.global .align 1 .b8 $str$4[2] = {10};
.global .align 1 .b8 $str$5[20] = {84, 111, 116, 97, 108, 32, 86, 101, 114, 116, 105, 99, 101, 115, 58, 32, 37, 100, 10};
.global .align 1 .b8 $str$6[17] = {84, 111, 116, 97, 107, 32, 69, 100, 103, 101, 115, 58, 32, 37, 100, 10};

.visible .entry _Z7setNoneiPP4Node(
	.param .u32 _Z7setNoneiPP4Node_param_0,
	.param .u64 .ptr .align 1 _Z7setNoneiPP4Node_param_1
)
{
	.reg .pred 	%p<2>;
	.reg .b32 	%r<6>;
	.reg .b64 	%rd<6>;

	ld.param.u32 	%r2, [_Z7setNoneiPP4Node_param_0];
	ld.param.u64 	%rd1, [_Z7setNoneiPP4Node_param_1];
	mov.u32 	%r3, %ctaid.x;
	mov.u32 	%r4, %ntid.x;
	mov.u32 	%r5, %tid.x;
	mad.lo.s32 	%r1, %r3, %r4, %r5;
	setp.ge.u32 	%p1, %r1, %r2;
	@%p1 bra 	$L__BB0_2;
	cvta.to.global.u64 	%rd2, %rd1;
	mul.wide.u32 	%rd3, %r1, 8;
	add.s64 	%rd4, %rd2, %rd3;
	mov.b64 	%rd5, 0;
	st.global.u64 	[%rd4], %rd5;
$L__BB0_2:
	ret;

}
	// .globl	_Z11copyAdjlistP5GraphPP4Node
.visible .entry _Z11copyAdjlistP5GraphPP4Node(
	.param .u64 .ptr .align 1 _Z11copyAdjlistP5GraphPP4Node_param_0,
	.param .u64 .ptr .align 1 _Z11copyAdjlistP5GraphPP4Node_param_1
)
{
	.reg .pred 	%p<2>;
	.reg .b32 	%r<6>;
	.reg .b64 	%rd<10>;

	ld.param.u64 	%rd3, [_Z11copyAdjlistP5GraphPP4Node_param_0];
	ld.param.u64 	%rd2, [_Z11copyAdjlistP5GraphPP4Node_param_1];
	cvta.to.global.u64 	%rd1, %rd3;
	mov.u32 	%r2, %ctaid.x;
	mov.u32 	%r3, %ntid.x;
	mov.u32 	%r4, %tid.x;
	mad.lo.s32 	%r1, %r2, %r3, %r4;
	ld.global.u32 	%r5, [%rd1];
	setp.ge.u32 	%p1, %r1, %r5;
	@%p1 bra 	$L__BB1_2;
	cvta.to.global.u64 	%rd4, %rd2;
	ld.global.u64 	%rd5, [%rd1+8];
	mul.wide.u32 	%rd6, %r1, 8;
	add.s64 	%rd7, %rd5, %rd6;
	ld.u64 	%rd8, [%rd7];
	add.s64 	%rd9, %rd4, %rd6;
	st.global.u64 	[%rd9], %rd8;
$L__BB1_2:
	ret;

}
	// .globl	_Z9initGraphP5GraphiPP4Node
.visible .entry _Z9initGraphP5GraphiPP4Node(
	.param .u64 .ptr .align 1 _Z9initGraphP5GraphiPP4Node_param_0,
	.param .u32 _Z9initGraphP5GraphiPP4Node_param_1,
	.param .u64 .ptr .align 1 _Z9initGraphP5GraphiPP4Node_param_2
)
{
	.reg .b32 	%r<2>;
	.reg .b64 	%rd<4>;

	ld.param.u64 	%rd1, [_Z9initGraphP5GraphiPP4Node_param_0];
	ld.param.u32 	%r1, [_Z9initGraphP5GraphiPP4Node_param_1];
	ld.param.u64 	%rd2, [_Z9initGraphP5GraphiPP4Node_param_2];
	cvta.to.global.u64 	%rd3, %rd1;
	st.global.u32 	[%rd3], %r1;
	st.global.u64 	[%rd3+8], %rd2;
	ret;

}
	// .globl	_Z12initEdgeListP4NodePii
.visible .entry _Z12initEdgeListP4NodePii(
	.param .u64 .ptr .align 1 _Z12initEdgeListP4NodePii_param_0,
	.param .u64 .ptr .align 1 _Z12initEdgeListP4NodePii_param_1,
	.param .u32 _Z12initEdgeListP4NodePii_param_2
)
{
	.reg .pred 	%p<2>;
	.reg .b32 	%r<7>;
	.reg .b64 	%rd<9>;

	ld.param.u64 	%rd1, [_Z12initEdgeListP4NodePii_param_0];
	ld.param.u64 	%rd2, [_Z12initEdgeListP4NodePii_param_1];
	ld.param.u32 	%r2, [_Z12initEdgeListP4NodePii_param_2];
	mov.u32 	%r3, %ctaid.x;
	mov.u32 	%r4, %ntid.x;
	mov.u32 	%r5, %tid.x;
	mad.lo.s32 	%r1, %r3, %r4, %r5;
	setp.ge.u32 	%p1, %r1, %r2;
	@%p1 bra 	$L__BB3_2;
	cvta.to.global.u64 	%rd3, %rd2;
	cvta.to.global.u64 	%rd4, %rd1;
	mul.wide.u32 	%rd5, %r1, 4;
	add.s64 	%rd6, %rd3, %rd5;
	ld.global.u32 	%r6, [%rd6];
	mul.wide.u32 	%rd7, %r1, 16;
	add.s64 	%rd8, %rd4, %rd7;
	st.global.u32 	[%rd8], %r6;
$L__BB3_2:
	ret;

}
	// .globl	_Z8makeD_LLP4NodePiS1_P5Graphi
.visible .entry _Z8makeD_LLP4NodePiS1_P5Graphi(
	.param .u64 .ptr .align 1 _Z8makeD_LLP4NodePiS1_P5Graphi_param_0,
	.param .u64 .ptr .align 1 _Z8makeD_LLP4NodePiS1_P5Graphi_param_1,
	.param .u64 .ptr .align 1 _Z8makeD_LLP4NodePiS1_P5Graphi_param_2,
	.param .u64 .ptr .align 1 _Z8makeD_LLP4NodePiS1_P5Graphi_param_3,
	.param .u32 _Z8makeD_LLP4NodePiS1_P5Graphi_param_4
)
{
	.reg .pred 	%p<7>;
	.reg .b32 	%r<28>;
	.reg .b64 	%rd<50>;

	ld.param.u64 	%rd6, [_Z8makeD_LLP4NodePiS1_P5Graphi_param_0];
	ld.param.u64 	%rd7, [_Z8makeD_LLP4NodePiS1_P5Graphi_param_1];
	ld.param.u64 	%rd8, [_Z8makeD_LLP4NodePiS1_P5Graphi_param_2];
	ld.param.u64 	%rd9, [_Z8makeD_LLP4NodePiS1_P5Graphi_param_3];
	ld.param.u32 	%r17, [_Z8makeD_LLP4NodePiS1_P5Graphi_param_4];
	cvta.to.global.u64 	%rd1, %rd6;
	cvta.to.global.u64 	%rd2, %rd9;
	mov.u32 	%r18, %ctaid.x;
	mov.u32 	%r19, %ntid.x;
	mov.u32 	%r20, %tid.x;
	mad.lo.s32 	%r1, %r18, %r19, %r20;
	setp.ge.u32 	%p1, %r1, %r17;
	@%p1 bra 	$L__BB4_8;
	cvta.to.global.u64 	%rd10, %rd7;
	cvta.to.global.u64 	%rd11, %rd8;
	mul.wide.u32 	%rd12, %r1, 4;
	add.s64 	%rd13, %rd10, %rd12;
	ld.global.u32 	%r2, [%rd13];
	ld.global.u32 	%r3, [%rd13+4];
	add.s64 	%rd3, %rd11, %rd12;
	setp.ge.s32 	%p2, %r2, %r3;
	@%p2 bra 	$L__BB4_8;
	ld.global.u32 	%r4, [%rd3];
	sub.s32 	%r21, %r3, %r2;
	and.b32  	%r5, %r21, 3;
	setp.eq.s32 	%p3, %r5, 0;
	mov.u32 	%r25, %r2;
	@%p3 bra 	$L__BB4_5;
	add.s64 	%rd4, %rd1, 8;
	neg.s32 	%r23, %r5;
	mul.wide.s32 	%rd18, %r4, 8;
	mov.u32 	%r25, %r2;
$L__BB4_4:
	.pragma "nounroll";
	mul.wide.s32 	%rd14, %r25, 16;
	add.s64 	%rd15, %rd6, %rd14;
	add.s64 	%rd16, %rd4, %rd14;
	ld.global.u64 	%rd17, [%rd2+8];
	add.s64 	%rd19, %rd17, %rd18;
	ld.u64 	%rd20, [%rd19];
	st.global.u64 	[%rd16], %rd20;
	ld.global.u64 	%rd21, [%rd2+8];
	add.s64 	%rd22, %rd21, %rd18;
	st.u64 	[%rd22], %rd15;
	add.s32 	%r25, %r25, 1;
	add.s32 	%r23, %r23, 1;
	setp.ne.s32 	%p4, %r23, 0;
	@%p4 bra 	$L__BB4_4;
$L__BB4_5:
	sub.s32 	%r22, %r2, %r3;
	setp.gt.u32 	%p5, %r22, -4;
	@%p5 bra 	$L__BB4_8;
	sub.s32 	%r26, %r25, %r3;
	add.s64 	%rd5, %rd1, 40;
	mul.wide.s32 	%rd27, %r4, 8;
$L__BB4_7:
	mul.wide.s32 	%rd23, %r25, 16;
	add.s64 	%rd24, %rd6, %rd23;
	add.s64 	%rd25, %rd5, %rd23;
	ld.global.u64 	%rd26, [%rd2+8];
	add.s64 	%rd28, %rd26, %rd27;
	ld.u64 	%rd29, [%rd28];
	st.global.u64 	[%rd25+-32], %rd29;
	ld.global.u64 	%rd30, [%rd2+8];
	add.s64 	%rd31, %rd30, %rd27;
	st.u64 	[%rd31], %rd24;
	ld.global.u64 	%rd32, [%rd2+8];
	add.s64 	%rd33, %rd32, %rd27;
	ld.u64 	%rd34, [%rd33];
	st.global.u64 	[%rd25+-16], %rd34;
	add.s64 	%rd35, %rd24, 16;
	ld.global.u64 	%rd36, [%rd2+8];
	add.s64 	%rd37, %rd36, %rd27;
	st.u64 	[%rd37], %rd35;
	ld.global.u64 	%rd38, [%rd2+8];
	add.s64 	%rd39, %rd38, %rd27;
	ld.u64 	%rd40, [%rd39];
	st.global.u64 	[%rd25], %rd40;
	add.s64 	%rd41, %rd24, 32;
	ld.global.u64 	%rd42, [%rd2+8];
	add.s64 	%rd43, %rd42, %rd27;
	st.u64 	[%rd43], %rd41;
	ld.global.u64 	%rd44, [%rd2+8];
	add.s64 	%rd45, %rd44, %rd27;
	ld.u64 	%rd46, [%rd45];
	st.global.u64 	[%rd25+16], %rd46;
	add.s64 	%rd47, %rd24, 48;
	ld.global.u64 	%rd48, [%rd2+8];
	add.s64 	%rd49, %rd48, %rd27;
	st.u64 	[%rd49], %rd47;
	add.s32 	%r25, %r25, 4;
	add.s32 	%r26, %r26, 4;
	setp.ne.s32 	%p6, %r26, 0;
	@%p6 bra 	$L__BB4_7;
$L__BB4_8:
	ret;

}
	// .globl	_Z9printD_LLP5Graph
.visible .entry _Z9printD_LLP5Graph(
	.param .u64 .ptr .align 1 _Z9printD_LLP5Graph_param_0
)
{
	.local .align 8 .b8 	__local_depot5[8];
	.reg .b64 	%SP;
	.reg .b64 	%SPL;
	.reg .pred 	%p<5>;
	.reg .b32 	%r<27>;
	.reg .b64 	%rd<25>;

	mov.u64 	%SPL, __local_depot5;
	cvta.local.u64 	%SP, %SPL;
	ld.param.u64 	%rd6, [_Z9printD_LLP5Graph_param_0];
	cvta.to.global.u64 	%rd1, %rd6;
	add.u64 	%rd7, %SP, 0;
	add.u64 	%rd2, %SPL, 0;
	ld.global.u32 	%r1, [%rd1];
	setp.lt.s32 	%p1, %r1, 1;
	mov.b32 	%r25, 0;
	@%p1 bra 	$L__BB5_5;
	mov.b32 	%r22, 0;
	mov.u64 	%rd11, $str$2;
	mov.u64 	%rd17, $str$4;
	mov.u64 	%rd14, $str$3;
	mov.u32 	%r25, %r22;
$L__BB5_2:
	ld.global.u64 	%rd8, [%rd1+8];
	mul.wide.u32 	%rd9, %r22, 8;
	add.s64 	%rd10, %rd8, %rd9;
	ld.u64 	%rd24, [%rd10];
	st.local.u32 	[%rd2], %r22;
	cvta.global.u64 	%rd12, %rd11;
	{ // callseq 0, 0
	.param .b64 param0;
	st.param.b64 	[param0], %rd12;
	.param .b64 param1;
	st.param.b64 	[param1], %rd7;
	.param .b32 retval0;
	call.uni (retval0), 
	vprintf, 
	(
	param0, 
	param1
	);
	ld.param.b32 	%r11, [retval0];
	} // callseq 0
	setp.eq.s64 	%p2, %rd24, 0;
	@%p2 bra 	$L__BB5_4;
$L__BB5_3:
	ld.u32 	%r13, [%rd24];
	st.local.u32 	[%rd2], %r13;
	cvta.global.u64 	%rd15, %rd14;
	{ // callseq 1, 0
	.param .b64 param0;
	st.param.b64 	[param0], %rd15;
	.param .b64 param1;
	st.param.b64 	[param1], %rd7;
	.param .b32 retval0;
	call.uni (retval0), 
	vprintf, 
	(
	param0, 
	param1
	);
	ld.param.b32 	%r14, [retval0];
	} // callseq 1
	ld.u64 	%rd24, [%rd24+8];
	add.s32 	%r25, %r25, 1;
	setp.ne.s64 	%p3, %rd24, 0;
	@%p3 bra 	$L__BB5_3;
$L__BB5_4:
	cvta.global.u64 	%rd18, %rd17;
	{ // callseq 2, 0
	.param .b64 param0;
	st.param.b64 	[param0], %rd18;
	.param .b64 param1;
	st.param.b64 	[param1], 0;
	.param .b32 retval0;
	call.uni (retval0), 
	vprintf, 
	(
	param0, 
	param1
	);
	ld.param.b32 	%r16, [retval0];
	} // callseq 2
	add.s32 	%r22, %r22, 1;
	setp.ne.s32 	%p4, %r22, %r1;
	@%p4 bra 	$L__BB5_2;
$L__BB5_5:
	st.local.u32 	[%rd2], %r1;
	mov.u64 	%rd19, $str$5;
	cvta.global.u64 	%rd20, %rd19;
	{ // callseq 3, 0
	.param .b64 param0;
	st.param.b64 	[param0], %rd20;
	.param .b64 param1;
	st.param.b64 	[param1], %rd7;
	.param .b32 retval0;
	call.uni (retval0), 
	vprintf, 
	(
	param0, 
	param1
	);
	ld.param.b32 	%r18, [retval0];
	} // callseq 3
	st.local.u32 	[%rd2], %r25;
	mov.u64 	%rd22, $str$6;
	cvta.global.u64 	%rd23, %rd22;
	{ // callseq 4, 0
	.param .b64 param0;
	st.param.b64 	[param0], %rd23;
	.param .b64 param1;
	st.param.b64 	[param1], %rd7;
	.param .b32 retval0;
	call.uni (retval0), 
	vprintf, 
	(
	param0, 
	param1
	);
	ld.param.b32 	%r20, [retval0];
	} // callseq 4
	ret;

}
	// .globl	_Z8del_edgeP5GraphPiS1_S1_i
.visible .entry _Z8del_edgeP5GraphPiS1_S1_i(
	.param .u64 .ptr .align 1 _Z8del_edgeP5GraphPiS1_S1_i_param_0,
	.param .u64 .ptr .align 1 _Z8del_edgeP5GraphPiS1_S1_i_param_1,
	.param .u64 .ptr .align 1 _Z8del_edgeP5GraphPiS1_S1_i_param_2,
	.param .u64 .ptr .align 1 _Z8del_edgeP5GraphPiS1_S1_i_param_3,
	.param .u32 _Z8del_edgeP5GraphPiS1_S1_i_param_4
)
{
	.reg .pred 	%p<7>;
	.reg .b32 	%r<20>;
	.reg .b64 	%rd<23>;

	ld.param.u64 	%rd9, [_Z8del_edgeP5GraphPiS1_S1_i_param_0];
	ld.param.u64 	%rd10, [_Z8del_edgeP5GraphPiS1_S1_i_param_1];
	ld.param.u64 	%rd11, [_Z8del_edgeP5GraphPiS1_S1_i_param_2];
	ld.param.u64 	%rd12, [_Z8del_edgeP5GraphPiS1_S1_i_param_3];
	ld.param.u32 	%r11, [_Z8del_edgeP5GraphPiS1_S1_i_param_4];
	mov.u32 	%r12, %ctaid.x;
	mov.u32 	%r13, %ntid.x;
	mov.u32 	%r14, %tid.x;
	mad.lo.s32 	%r1, %r12, %r13, %r14;
	setp.ge.u32 	%p1, %r1, %r11;
	@%p1 bra 	$L__BB6_8;
	cvta.to.global.u64 	%rd13, %rd11;
	cvta.to.global.u64 	%rd14, %rd10;
	mul.wide.u32 	%rd15, %r1, 4;
	add.s64 	%rd1, %rd14, %rd15;
	add.s64 	%rd2, %rd13, %rd15;
	ld.global.u32 	%r18, [%rd2];
	ld.global.u32 	%r19, [%rd2+4];
	setp.ge.u32 	%p2, %r18, %r19;
	@%p2 bra 	$L__BB6_8;
	ld.global.u32 	%r4, [%rd1];
	cvta.to.global.u64 	%rd3, %rd12;
	cvta.to.global.u64 	%rd4, %rd9;
	mul.wide.s32 	%rd20, %r4, 8;
$L__BB6_3:
	mul.wide.u32 	%rd16, %r18, 4;
	add.s64 	%rd17, %rd3, %rd16;
	ld.global.u32 	%r7, [%rd17];
	ld.global.u64 	%rd18, [%rd4+8];
	cvta.to.global.u64 	%rd19, %rd18;
	add.s64 	%rd21, %rd19, %rd20;
	ld.global.u64 	%rd22, [%rd21];
	setp.eq.s64 	%p3, %rd22, 0;
	@%p3 bra 	$L__BB6_7;
$L__BB6_4:
	cvta.to.global.u64 	%rd7, %rd22;
	ld.global.u32 	%r15, [%rd7];
	setp.ne.s32 	%p4, %r15, %r7;
	@%p4 bra 	$L__BB6_6;
	mov.b32 	%r16, -1;
	st.global.u32 	[%rd7], %r16;
	ld.global.u32 	%r19, [%rd2+4];
	bra.uni 	$L__BB6_7;
$L__BB6_6:
	ld.global.u64 	%rd22, [%rd7+8];
	setp.ne.s64 	%p5, %rd22, 0;
	@%p5 bra 	$L__BB6_4;
$L__BB6_7:
	add.s32 	%r18, %r18, 1;
	setp.lt.u32 	%p6, %r18, %r19;
	@%p6 bra 	$L__BB6_3;
$L__BB6_8:
	ret;

}


// ===== COMPILED SASS (sm_100) =====

	.target	sm_100

	.elftype	@"ET_EXEC"


//--------------------- .note.nv.tkinfo           --------------------------
	.section	.note.nv.tkinfo,"",@"SHT_NOTE"
	.sectionflags	@"SHF_NOTE_NV_TKINFO"
	.tkinfo
        /*0018*/ 	.word	0x00000002
        /*0030*/ 	.string	""
        /*0030*/ 	.string	"ptxas"
        /*0030*/ 	.string	"Cuda compilation tools, release 13.0, V13.0.88"
        /*0030*/ 	.string	"Build cuda_13.0.r13.0/compiler.36424714_0"
        /*0030*/ 	.string	"-arch sm_100 -m 64 "



//--------------------- .note.nv.cuinfo           --------------------------
	.section	.note.nv.cuinfo,"",@"SHT_NOTE"
	.sectionflags	@"SHF_NOTE_NV_CUINFO"
        /*0018*/ 	.short	0x0002
        /*001a*/ 	.short	0x0064
        /*001c*/ 	.short	0x0082
	.zero		2


//--------------------- .nv.info                  --------------------------
	.section	.nv.info,"",@"SHT_CUDA_INFO"
	.align	4


	//----- nvinfo : EIATTR_REGCOUNT
	.align		4
        /*0000*/ 	.byte	0x04, 0x2f
        /*0002*/ 	.short	(.L_6 - .L_5)
	.align		4
.L_5:
        /*0004*/ 	.word	index@(_Z7setNoneiPP4Node)
        /*0008*/ 	.word	0x00000008


	//----- nvinfo : EIATTR_FRAME_SIZE
	.align		4
.L_6:
        /*000c*/ 	.byte	0x04, 0x11
        /*000e*/ 	.short	(.L_8 - .L_7)
	.align		4
.L_7:
        /*0010*/ 	.word	index@(_Z7setNoneiPP4Node)
        /*0014*/ 	.word	0x00000000


	//----- nvinfo : EIATTR_REGCOUNT
	.align		4
.L_8:
        /*0018*/ 	.byte	0x04, 0x2f
        /*001a*/ 	.short	(.L_10 - .L_9)
	.align		4
.L_9:
        /*001c*/ 	.word	index@(_Z11copyAdjlistP5GraphPP4Node)
        /*0020*/ 	.word	0x0000000c


	//----- nvinfo : EIATTR_FRAME_SIZE
	.align		4
.L_10:
        /*0024*/ 	.byte	0x04, 0x11
        /*0026*/ 	.short	(.L_12 - .L_11)
	.align		4
.L_11:
        /*0028*/ 	.word	index@(_Z11copyAdjlistP5GraphPP4Node)
        /*002c*/ 	.word	0x00000000


	//----- nvinfo : EIATTR_REGCOUNT
	.align		4
.L_12:
        /*0030*/ 	.byte	0x04, 0x2f
        /*0032*/ 	.short	(.L_14 - .L_13)
	.align		4
.L_13:
        /*0034*/ 	.word	index@(_Z9initGraphP5GraphiPP4Node)
        /*0038*/ 	.word	0x0000000a


	//----- nvinfo : EIATTR_FRAME_SIZE
	.align		4
.L_14:
        /*003c*/ 	.byte	0x04, 0x11
        /*003e*/ 	.short	(.L_16 - .L_15)
	.align		4
.L_15:
        /*0040*/ 	.word	index@(_Z9initGraphP5GraphiPP4Node)
        /*0044*/ 	.word	0x00000000


	//----- nvinfo : EIATTR_REGCOUNT
	.align		4
.L_16:
        /*0048*/ 	.byte	0x04, 0x2f
        /*004a*/ 	.short	(.L_18 - .L_17)
	.align		4
.L_17:
        /*004c*/ 	.word	index@(_Z12initEdgeListP4NodePii)
        /*0050*/ 	.word	0x0000000a


	//----- nvinfo : EIATTR_FRAME_SIZE
	.align		4
.L_18:
        /*0054*/ 	.byte	0x04, 0x11
        /*0056*/ 	.short	(.L_20 - .L_19)
	.align		4
.L_19:
        /*0058*/ 	.word	index@(_Z12initEdgeListP4NodePii)
        /*005c*/ 	.word	0x00000000


	//----- nvinfo : EIATTR_REGCOUNT
	.align		4
.L_20:
        /*0060*/ 	.byte	0x04, 0x2f
        /*0062*/ 	.short	(.L_22 - .L_21)
	.align		4
.L_21:
        /*0064*/ 	.word	index@(_Z8makeD_LLP4NodePiS1_P5Graphi)
        /*0068*/ 	.word	0x0000001c


	//----- nvinfo : EIATTR_FRAME_SIZE
	.align		4
.L_22:
        /*006c*/ 	.byte	0x04, 0x11
        /*006e*/ 	.short	(.L_24 - .L_23)
	.align		4
.L_23:
        /*0070*/ 	.word	index@(_Z8makeD_LLP4NodePiS1_P5Graphi)
        /*0074*/ 	.word	0x00000000


	//----- nvinfo : EIATTR_REGCOUNT
	.align		4
.L_24:
        /*0078*/ 	.byte	0x04, 0x2f
        /*007a*/ 	.short	(.L_26 - .L_25)
	.align		4
.L_25:
        /*007c*/ 	.word	index@(_Z9printD_LLP5Graph)
        /*0080*/ 	.word	0x0000001b


	//----- nvinfo : EIATTR_FRAME_SIZE
	.align		4
.L_26:
        /*0084*/ 	.byte	0x04, 0x11
        /*0086*/ 	.short	(.L_28 - .L_27)
	.align		4
.L_27:
        /*0088*/ 	.word	index@(_Z9printD_LLP5Graph)
        /*008c*/ 	.word	0x00000008


	//----- nvinfo : EIATTR_REGCOUNT
	.align		4
.L_28:
        /*0090*/ 	.byte	0x04, 0x2f
        /*0092*/ 	.short	(.L_30 - .L_29)
	.align		4
.L_29:
        /*0094*/ 	.word	index@(_Z8del_edgeP5GraphPiS1_S1_i)
        /*0098*/ 	.word	0x00000010


	//----- nvinfo : EIATTR_FRAME_SIZE
	.align		4
.L_30:
        /*009c*/ 	.byte	0x04, 0x11
        /*009e*/ 	.short	(.L_32 - .L_31)
	.align		4
.L_31:
        /*00a0*/ 	.word	index@(_Z8del_edgeP5GraphPiS1_S1_i)
        /*00a4*/ 	.word	0x00000000


	//----- nvinfo : EIATTR_MIN_STACK_SIZE
	.align		4
.L_32:
        /*00a8*/ 	.byte	0x04, 0x12
        /*00aa*/ 	.short	(.L_34 - .L_33)
	.align		4
.L_33:
        /*00ac*/ 	.word	index@(_Z8del_edgeP5GraphPiS1_S1_i)
        /*00b0*/ 	.word	0x00000000


	//----- nvinfo : EIATTR_MIN_STACK_SIZE
	.align		4
.L_34:
        /*00b4*/ 	.byte	0x04, 0x12
        /*00b6*/ 	.short	(.L_36 - .L_35)
	.align		4
.L_35:
        /*00b8*/ 	.word	index@(_Z9printD_LLP5Graph)
        /*00bc*/ 	.word	0x00000008


	//----- nvinfo : EIATTR_MIN_STACK_SIZE
	.align		4
.L_36:
        /*00c0*/ 	.byte	0x04, 0x12
        /*00c2*/ 	.short	(.L_38 - .L_37)
	.align		4
.L_37:
        /*00c4*/ 	.word	index@(_Z8makeD_LLP4NodePiS1_P5Graphi)
        /*00c8*/ 	.word	0x00000000


	//----- nvinfo : EIATTR_MIN_STACK_SIZE
	.align		4
.L_38:
        /*00cc*/ 	.byte	0x04, 0x12
        /*00ce*/ 	.short	(.L_40 - .L_39)
	.align		4
.L_39:
        /*00d0*/ 	.word	index@(_Z12initEdgeListP4NodePii)
        /*00d4*/ 	.word	0x00000000


	//----- nvinfo : EIATTR_MIN_STACK_SIZE
	.align		4
.L_40:
        /*00d8*/ 	.byte	0x04, 0x12
        /*00da*/ 	.short	(.L_42 - .L_41)
	.align		4
.L_41:
        /*00dc*/ 	.word	index@(_Z9initGraphP5GraphiPP4Node)
        /*00e0*/ 	.word	0x00000000


	//----- nvinfo : EIATTR_MIN_STACK_SIZE
	.align		4
.L_42:
        /*00e4*/ 	.byte	0x04, 0x12
        /*00e6*/ 	.short	(.L_44 - .L_43)
	.align		4
.L_43:
        /*00e8*/ 	.word	index@(_Z11copyAdjlistP5GraphPP4Node)
        /*00ec*/ 	.word	0x00000000


	//----- nvinfo : EIATTR_MIN_STACK_SIZE
	.align		4
.L_44:
        /*00f0*/ 	.byte	0x04, 0x12
        /*00f2*/ 	.short	(.L_46 - .L_45)
	.align		4
.L_45:
        /*00f4*/ 	.word	index@(_Z7setNoneiPP4Node)
        /*00f8*/ 	.word	0x00000000
.L_46:


//--------------------- .nv.compat                --------------------------
	.section	.nv.compat,"",@"SHT_CUDA_COMPAT_INFO"
	.align	4
        /*0000*/ 	.byte	0x02, 0x09, 0x00, 0x00, 0x02, 0x02, 0x01, 0x00, 0x02, 0x05, 0x05, 0x00, 0x03, 0x07, 0x01, 0x01
        /*0010*/ 	.byte	0x02, 0x03, 0x00, 0x00, 0x02, 0x06, 0x01, 0x00, 0x04, 0x0b, 0x08, 0x00, 0x09, 0x00, 0x00, 0x00
        /*0020*/ 	.byte	0x00, 0x00, 0x00, 0x00


//--------------------- .nv.info._Z8del_edgeP5GraphPiS1_S1_i --------------------------
	.section	.nv.info._Z8del_edgeP5GraphPiS1_S1_i,"",@"SHT_CUDA_INFO"
	.sectionflags	@""
	.align	4


	//----- nvinfo : EIATTR_CUDA_API_VERSION
	.align		4
        /*0000*/ 	.byte	0x04, 0x37
        /*0002*/ 	.short	(.L_48 - .L_47)
.L_47:
        /*0004*/ 	.word	0x00000082


	//----- nvinfo : EIATTR_KPARAM_INFO
	.align		4
.L_48:
        /*0008*/ 	.byte	0x04, 0x17
        /*000a*/ 	.short	(.L_50 - .L_49)
.L_49:
        /*000c*/ 	.word	0x00000000
        /*0010*/ 	.short	0x0004
        /*0012*/ 	.short	0x0020
        /*0014*/ 	.byte	0x00, 0xf0, 0x11, 0x00


	//----- nvinfo : EIATTR_KPARAM_INFO
	.align		4
.L_50:
        /*0018*/ 	.byte	0x04, 0x17
        /*001a*/ 	.short	(.L_52 - .L_51)
.L_51:
        /*001c*/ 	.word	0x00000000
        /*0020*/ 	.short	0x0003
        /*0022*/ 	.short	0x0018
        /*0024*/ 	.byte	0x00, 0xf5, 0x21, 0x00


	//----- nvinfo : EIATTR_KPARAM_INFO
	.align		4
.L_52:
        /*0028*/ 	.byte	0x04, 0x17
        /*002a*/ 	.short	(.L_54 - .L_53)
.L_53:
        /*002c*/ 	.word	0x00000000
        /*0030*/ 	.short	0x0002
        /*0032*/ 	.short	0x0010
        /*0034*/ 	.byte	0x00, 0xf5, 0x21, 0x00


	//----- nvinfo : EIATTR_KPARAM_INFO
	.align		4
.L_54:
        /*0038*/ 	.byte	0x04, 0x17
        /*003a*/ 	.short	(.L_56 - .L_55)
.L_55:
        /*003c*/ 	.word	0x00000000
        /*0040*/ 	.short	0x0001
        /*0042*/ 	.short	0x0008
        /*0044*/ 	.byte	0x00, 0xf5, 0x21, 0x00


	//----- nvinfo : EIATTR_KPARAM_INFO
	.align		4
.L_56:
        /*0048*/ 	.byte	0x04, 0x17
        /*004a*/ 	.short	(.L_58 - .L_57)
.L_57:
        /*004c*/ 	.word	0x00000000
        /*0050*/ 	.short	0x0000
        /*0052*/ 	.short	0x0000
        /*0054*/ 	.byte	0x00, 0xf5, 0x21, 0x00


	//----- nvinfo : EIATTR_SPARSE_MMA_MASK
	.align		4
.L_58:
        /*0058*/ 	.byte	0x03, 0x50
        /*005a*/ 	.short	0x0000


	//----- nvinfo : EIATTR_MAXREG_COUNT
	.align		4
        /*005c*/ 	.byte	0x03, 0x1b
        /*005e*/ 	.short	0x00ff


	//----- nvinfo : EIATTR_MERCURY_ISA_VERSION
	.align		4
        /*0060*/ 	.byte	0x03, 0x5f
        /*0062*/ 	.short	0x0101


	//----- nvinfo : EIATTR_VRC_CTA_INIT_COUNT
	.align		4
        /*0064*/ 	.byte	0x02, 0x4a
	.zero		1
	.zero		1


	//----- nvinfo : EIATTR_EXIT_INSTR_OFFSETS
	.align		4
        /*0068*/ 	.byte	0x04, 0x1c
        /*006a*/ 	.short	(.L_60 - .L_59)


	//   ....[0]....
.L_59:
        /*006c*/ 	.word	0x00000070


	//   ....[1]....
        /*0070*/ 	.word	0x00000100


	//   ....[2]....
        /*0074*/ 	.word	0x000002e0


	//----- nvinfo : EIATTR_CRS_STACK_SIZE
	.align		4
.L_60:
        /*0078*/ 	.byte	0x04, 0x1e
        /*007a*/ 	.short	(.L_62 - .L_61)
.L_61:
        /*007c*/ 	.word	0x00000000


	//----- nvinfo : EIATTR_CBANK_PARAM_SIZE
	.align		4
.L_62:
        /*0080*/ 	.byte	0x03, 0x19
        /*0082*/ 	.short	0x0024


	//----- nvinfo : EIATTR_PARAM_CBANK
	.align		4
        /*0084*/ 	.byte	0x04, 0x0a
        /*0086*/ 	.short	(.L_64 - .L_63)
	.align		4
.L_63:
        /*0088*/ 	.word	index@(.nv.constant0._Z8del_edgeP5GraphPiS1_S1_i)
        /*008c*/ 	.short	0x0380
        /*008e*/ 	.short	0x0024


	//----- nvinfo : EIATTR_SW_WAR
	.align		4
.L_64:
        /*0090*/ 	.byte	0x04, 0x36
        /*0092*/ 	.short	(.L_66 - .L_65)
.L_65:
        /*0094*/ 	.word	0x00000008
.L_66:


//--------------------- .nv.info._Z9printD_LLP5Graph --------------------------
	.section	.nv.info._Z9printD_LLP5Graph,"",@"SHT_CUDA_INFO"
	.sectionflags	@""
	.align	4


	//----- nvinfo : EIATTR_CUDA_API_VERSION
	.align		4
        /*0000*/ 	.byte	0x04, 0x37
        /*0002*/ 	.short	(.L_68 - .L_67)
.L_67:
        /*0004*/ 	.word	0x00000082


	//----- nvinfo : EIATTR_KPARAM_INFO
	.align		4
.L_68:
        /*0008*/ 	.byte	0x04, 0x17
        /*000a*/ 	.short	(.L_70 - .L_69)
.L_69:
        /*000c*/ 	.word	0x00000000
        /*0010*/ 	.short	0x0000
        /*0012*/ 	.short	0x0000
        /*0014*/ 	.byte	0x00, 0xf5, 0x21, 0x00


	//----- nvinfo : EIATTR_SPARSE_MMA_MASK
	.align		4
.L_70:
        /*0018*/ 	.byte	0x03, 0x50
        /*001a*/ 	.short	0x0000


	//----- nvinfo : EIATTR_MAXREG_COUNT
	.align		4
        /*001c*/ 	.byte	0x03, 0x1b
        /*001e*/ 	.short	0x00ff


	//----- nvinfo : EIATTR_EXTERNS
	.align		4
        /*0020*/ 	.byte	0x04, 0x0f
        /*0022*/ 	.short	(.L_72 - .L_71)


	//   ....[0]....
	.align		4
.L_71:
        /*0024*/ 	.word	index@(vprintf)


	//----- nvinfo : EIATTR_MERCURY_ISA_VERSION
	.align		4
.L_72:
        /*0028*/ 	.byte	0x03, 0x5f
        /*002a*/ 	.short	0x0101


	//----- nvinfo : EIATTR_VRC_CTA_INIT_COUNT
	.align		4
        /*002c*/ 	.byte	0x02, 0x4a
	.zero		1
	.zero		1


	//----- nvinfo : EIATTR_SYSCALL_OFFSETS
	.align		4
        /*0030*/ 	.byte	0x04, 0x46
        /*0032*/ 	.short	(.L_74 - .L_73)


	//   ....[0]....
.L_73:
        /*0034*/ 	.word	0x000001f0


	//   ....[1]....
        /*0038*/ 	.word	0x000002e0


	//   ....[2]....
        /*003c*/ 	.word	0x000003c0


	//   ....[3]....
        /*0040*/ 	.word	0x00000490


	//   ....[4]....
        /*0044*/ 	.word	0x00000520


	//----- nvinfo : EIATTR_EXIT_INSTR_OFFSETS
	.align		4
.L_74:
        /*0048*/ 	.byte	0x04, 0x1c
        /*004a*/ 	.short	(.L_76 - .L_75)


	//   ....[0]....
.L_75:
        /*004c*/ 	.word	0x00000530


	//----- nvinfo : EIATTR_CRS_STACK_SIZE
	.align		4
.L_76:
        /*0050*/ 	.byte	0x04, 0x1e
        /*0052*/ 	.short	(.L_78 - .L_77)
.L_77:
        /*0054*/ 	.word	0x00000000


	//----- nvinfo : EIATTR_CBANK_PARAM_SIZE
	.align		4
.L_78:
        /*0058*/ 	.byte	0x03, 0x19
        /*005a*/ 	.short	0x0008


	//----- nvinfo : EIATTR_PARAM_CBANK
	.align		4
        /*005c*/ 	.byte	0x04, 0x0a
        /*005e*/ 	.short	(.L_80 - .L_79)
	.align		4
.L_79:
        /*0060*/ 	.word	index@(.nv.constant0._Z9printD_LLP5Graph)
        /*0064*/ 	.short	0x0380
        /*0066*/ 	.short	0x0008


	//----- nvinfo : EIATTR_SW_WAR
	.align		4
.L_80:
        /*0068*/ 	.byte	0x04, 0x36
        /*006a*/ 	.short	(.L_82 - .L_81)
.L_81:
        /*006c*/ 	.word	0x00000008
.L_82:


//--------------------- .nv.info._Z8makeD_LLP4NodePiS1_P5Graphi --------------------------
	.section	.nv.info._Z8makeD_LLP4NodePiS1_P5Graphi,"",@"SHT_CUDA_INFO"
	.sectionflags	@""
	.align	4


	//----- nvinfo : EIATTR_CUDA_API_VERSION
	.align		4
        /*0000*/ 	.byte	0x04, 0x37
        /*0002*/ 	.short	(.L_84 - .L_83)
.L_83:
        /*0004*/ 	.word	0x00000082


	//----- nvinfo : EIATTR_KPARAM_INFO
	.align		4
.L_84:
        /*0008*/ 	.byte	0x04, 0x17
        /*000a*/ 	.short	(.L_86 - .L_85)
.L_85:
        /*000c*/ 	.word	0x00000000
        /*0010*/ 	.short	0x0004
        /*0012*/ 	.short	0x0020
        /*0014*/ 	.byte	0x00, 0xf0, 0x11, 0x00


	//----- nvinfo : EIATTR_KPARAM_INFO
	.align		4
.L_86:
        /*0018*/ 	.byte	0x04, 0x17
        /*001a*/ 	.short	(.L_88 - .L_87)
.L_87:
        /*001c*/ 	.word	0x00000000
        /*0020*/ 	.short	0x0003
        /*0022*/ 	.short	0x0018
        /*0024*/ 	.byte	0x00, 0xf5, 0x21, 0x00


	//----- nvinfo : EIATTR_KPARAM_INFO
	.align		4
.L_88:
        /*0028*/ 	.byte	0x04, 0x17
        /*002a*/ 	.short	(.L_90 - .L_89)
.L_89:
        /*002c*/ 	.word	0x00000000
        /*0030*/ 	.short	0x0002
        /*0032*/ 	.short	0x0010
        /*0034*/ 	.byte	0x00, 0xf5, 0x21, 0x00


	//----- nvinfo : EIATTR_KPARAM_INFO
	.align		4
.L_90:
        /*0038*/ 	.byte	0x04, 0x17
        /*003a*/ 	.short	(.L_92 - .L_91)
.L_91:
        /*003c*/ 	.word	0x00000000
        /*0040*/ 	.short	0x0001
        /*0042*/ 	.short	0x0008
        /*0044*/ 	.byte	0x00, 0xf5, 0x21, 0x00


	//----- nvinfo : EIATTR_KPARAM_INFO
	.align		4
.L_92:
        /*0048*/ 	.byte	0x04, 0x17
        /*004a*/ 	.short	(.L_94 - .L_93)
.L_93:
        /*004c*/ 	.word	0x00000000
        /*0050*/ 	.short	0x0000
        /*0052*/ 	.short	0x0000
        /*0054*/ 	.byte	0x00, 0xf5, 0x21, 0x00


	//----- nvinfo : EIATTR_SPARSE_MMA_MASK
	.align		4
.L_94:
        /*0058*/ 	.byte	0x03, 0x50
        /*005a*/ 	.short	0x0000


	//----- nvinfo : EIATTR_MAXREG_COUNT
	.align		4
        /*005c*/ 	.byte	0x03, 0x1b
        /*005e*/ 	.short	0x00ff


	//----- nvinfo : EIATTR_MERCURY_ISA_VERSION
	.align		4
        /*0060*/ 	.byte	0x03, 0x5f
        /*0062*/ 	.short	0x0101


	//----- nvinfo : EIATTR_VRC_CTA_INIT_COUNT
	.align		4
        /*0064*/ 	.byte	0x02, 0x4a
	.zero		1
	.zero		1


	//----- nvinfo : EIATTR_EXIT_INSTR_OFFSETS
	.align		4
        /*0068*/ 	.byte	0x04, 0x1c
        /*006a*/ 	.short	(.L_96 - .L_95)


	//   ....[0]....
.L_95:
        /*006c*/ 	.word	0x00000070


	//   ....[1]....
        /*0070*/ 	.word	0x00000100


	//   ....[2]....
        /*0074*/ 	.word	0x00000300


	//   ....[3]....
        /*0078*/ 	.word	0x000005e0


	//----- nvinfo : EIATTR_CRS_STACK_SIZE
	.align		4
.L_96:
        /*007c*/ 	.byte	0x04, 0x1e
        /*007e*/ 	.short	(.L_98 - .L_97)
.L_97:
        /*0080*/ 	.word	0x00000000


	//----- nvinfo : EIATTR_CBANK_PARAM_SIZE
	.align		4
.L_98:
        /*0084*/ 	.byte	0x03, 0x19
        /*0086*/ 	.short	0x0024


	//----- nvinfo : EIATTR_PARAM_CBANK
	.align		4
        /*0088*/ 	.byte	0x04, 0x0a
        /*008a*/ 	.short	(.L_100 - .L_99)
	.align		4
.L_99:
        /*008c*/ 	.word	index@(.nv.constant0._Z8makeD_LLP4NodePiS1_P5Graphi)
        /*0090*/ 	.short	0x0380
        /*0092*/ 	.short	0x0024


	//----- nvinfo : EIATTR_SW_WAR
	.align		4
.L_100:
        /*0094*/ 	.byte	0x04, 0x36
        /*0096*/ 	.short	(.L_102 - .L_101)
.L_101:
        /*0098*/ 	.word	0x00000008
.L_102:


//--------------------- .nv.info._Z12initEdgeListP4NodePii --------------------------
	.section	.nv.info._Z12initEdgeListP4NodePii,"",@"SHT_CUDA_INFO"
	.sectionflags	@""
	.align	4


	//----- nvinfo : EIATTR_CUDA_API_VERSION
	.align		4
        /*0000*/ 	.byte	0x04, 0x37
        /*0002*/ 	.short	(.L_104 - .L_103)
.L_103:
        /*0004*/ 	.word	0x00000082


	//----- nvinfo : EIATTR_KPARAM_INFO
	.align		4
.L_104:
        /*0008*/ 	.byte	0x04, 0x17
        /*000a*/ 	.short	(.L_106 - .L_105)
.L_105:
        /*000c*/ 	.word	0x00000000
        /*0010*/ 	.short	0x0002
        /*0012*/ 	.short	0x0010
        /*0014*/ 	.byte	0x00, 0xf0, 0x11, 0x00


	//----- nvinfo : EIATTR_KPARAM_INFO
	.align		4
.L_106:
        /*0018*/ 	.byte	0x04, 0x17
        /*001a*/ 	.short	(.L_108 - .L_107)
.L_107:
        /*001c*/ 	.word	0x00000000
        /*0020*/ 	.short	0x0001
        /*0022*/ 	.short	0x0008
        /*0024*/ 	.byte	0x00, 0xf5, 0x21, 0x00


	//----- nvinfo : EIATTR_KPARAM_INFO
	.align		4
.L_108:
        /*0028*/ 	.byte	0x04, 0x17
        /*002a*/ 	.short	(.L_110 - .L_109)
.L_109:
        /*002c*/ 	.word	0x00000000
        /*0030*/ 	.short	0x0000
        /*0032*/ 	.short	0x0000
        /*0034*/ 	.byte	0x00, 0xf5, 0x21, 0x00


	//----- nvinfo : EIATTR_SPARSE_MMA_MASK
	.align		4
.L_110:
        /*0038*/ 	.byte	0x03, 0x50
        /*003a*/ 	.short	0x0000


	//----- nvinfo : EIATTR_MAXREG_COUNT
	.align		4
        /*003c*/ 	.byte	0x03, 0x1b
        /*003e*/ 	.short	0x00ff


	//----- nvinfo : EIATTR_MERCURY_ISA_VERSION
	.align		4
        /*0040*/ 	.byte	0x03, 0x5f
        /*0042*/ 	.short	0x0101


	//----- nvinfo : EIATTR_VRC_CTA_INIT_COUNT
	.align		4
        /*0044*/ 	.byte	0x02, 0x4a
	.zero		1
	.zero		1


	//----- nvinfo : EIATTR_EXIT_INSTR_OFFSETS
	.align		4
        /*0048*/ 	.byte	0x04, 0x1c
        /*004a*/ 	.short	(.L_112 - .L_111)


	//   ....[0]....
.L_111:
        /*004c*/ 	.word	0x00000070


	//   ....[1]....
        /*0050*/ 	.word	0x000000f0


	//----- nvinfo : EIATTR_CBANK_PARAM_SIZE
	.align		4
.L_112:
        /*0054*/ 	.byte	0x03, 0x19
        /*0056*/ 	.short	0x0014


	//----- nvinfo : EIATTR_PARAM_CBANK
	.align		4
        /*0058*/ 	.byte	0x04, 0x0a
        /*005a*/ 	.short	(.L_114 - .L_113)
	.align		4
.L_113:
        /*005c*/ 	.word	index@(.nv.constant0._Z12initEdgeListP4NodePii)
        /*0060*/ 	.short	0x0380
        /*0062*/ 	.short	0x0014


	//----- nvinfo : EIATTR_SW_WAR
	.align		4
.L_114:
        /*0064*/ 	.byte	0x04, 0x36
        /*0066*/ 	.short	(.L_116 - .L_115)
.L_115:
        /*0068*/ 	.word	0x00000008
.L_116:


//--------------------- .nv.info._Z9initGraphP5GraphiPP4Node --------------------------
	.section	.nv.info._Z9initGraphP5GraphiPP4Node,"",@"SHT_CUDA_INFO"
	.sectionflags	@""
	.align	4


	//----- nvinfo : EIATTR_CUDA_API_VERSION
	.align		4
        /*0000*/ 	.byte	0x04, 0x37
        /*0002*/ 	.short	(.L_118 - .L_117)
.L_117:
        /*0004*/ 	.word	0x00000082


	//----- nvinfo : EIATTR_KPARAM_INFO
	.align		4
.L_118:
        /*0008*/ 	.byte	0x04, 0x17
        /*000a*/ 	.short	(.L_120 - .L_119)
.L_119:
        /*000c*/ 	.word	0x00000000
        /*0010*/ 	.short	0x0002
        /*0012*/ 	.short	0x0010
        /*0014*/ 	.byte	0x00, 0xf5, 0x21, 0x00


	//----- nvinfo : EIATTR_KPARAM_INFO
	.align		4
.L_120:
        /*0018*/ 	.byte	0x04, 0x17
        /*001a*/ 	.short	(.L_122 - .L_121)
.L_121:
        /*001c*/ 	.word	0x00000000
        /*0020*/ 	.short	0x0001
        /*0022*/ 	.short	0x0008
        /*0024*/ 	.byte	0x00, 0xf0, 0x11, 0x00


	//----- nvinfo : EIATTR_KPARAM_INFO
	.align		4
.L_122:
        /*0028*/ 	.byte	0x04, 0x17
        /*002a*/ 	.short	(.L_124 - .L_123)
.L_123:
        /*002c*/ 	.word	0x00000000
        /*0030*/ 	.short	0x0000
        /*0032*/ 	.short	0x0000
        /*0034*/ 	.byte	0x00, 0xf5, 0x21, 0x00


	//----- nvinfo : EIATTR_SPARSE_MMA_MASK
	.align		4
.L_124:
        /*0038*/ 	.byte	0x03, 0x50
        /*003a*/ 	.short	0x0000


	//----- nvinfo : EIATTR_MAXREG_COUNT
	.align		4
        /*003c*/ 	.byte	0x03, 0x1b
        /*003e*/ 	.short	0x00ff


	//----- nvinfo : EIATTR_MERCURY_ISA_VERSION
	.align		4
        /*0040*/ 	.byte	0x03, 0x5f
        /*0042*/ 	.short	0x0101


	//----- nvinfo : EIATTR_VRC_CTA_INIT_COUNT
	.align		4
        /*0044*/ 	.byte	0x02, 0x4a
	.zero		1
	.zero		1


	//----- nvinfo : EIATTR_EXIT_INSTR_OFFSETS
	.align		4
        /*0048*/ 	.byte	0x04, 0x1c
        /*004a*/ 	.short	(.L_126 - .L_125)


	//   ....[0]....
.L_125:
        /*004c*/ 	.word	0x00000070


	//----- nvinfo : EIATTR_CBANK_PARAM_SIZE
	.align		4
.L_126:
        /*0050*/ 	.byte	0x03, 0x19
        /*0052*/ 	.short	0x0018


	//----- nvinfo : EIATTR_PARAM_CBANK
	.align		4
        /*0054*/ 	.byte	0x04, 0x0a
        /*0056*/ 	.short	(.L_128 - .L_127)
	.align		4
.L_127:
        /*0058*/ 	.word	index@(.nv.constant0._Z9initGraphP5GraphiPP4Node)
        /*005c*/ 	.short	0x0380
        /*005e*/ 	.short	0x0018


	//----- nvinfo : EIATTR_SW_WAR
	.align		4
.L_128:
        /*0060*/ 	.byte	0x04, 0x36
        /*0062*/ 	.short	(.L_130 - .L_129)
.L_129:
        /*0064*/ 	.word	0x00000008
.L_130:


//--------------------- .nv.info._Z11copyAdjlistP5GraphPP4Node --------------------------
	.section	.nv.info._Z11copyAdjlistP5GraphPP4Node,"",@"SHT_CUDA_INFO"
	.sectionflags	@""
	.align	4


	//----- nvinfo : EIATTR_CUDA_API_VERSION
	.align		4
        /*0000*/ 	.byte	0x04, 0x37
        /*0002*/ 	.short	(.L_132 - .L_131)
.L_131:
        /*0004*/ 	.word	0x00000082


	//----- nvinfo : EIATTR_KPARAM_INFO
	.align		4
.L_132:
        /*0008*/ 	.byte	0x04, 0x17
        /*000a*/ 	.short	(.L_134 - .L_133)
.L_133:
        /*000c*/ 	.word	0x00000000
        /*0010*/ 	.short	0x0001
        /*0012*/ 	.short	0x0008
        /*0014*/ 	.byte	0x00, 0xf5, 0x21, 0x00


	//----- nvinfo : EIATTR_KPARAM_INFO
	.align		4
.L_134:
        /*0018*/ 	.byte	0x04, 0x17
        /*001a*/ 	.short	(.L_136 - .L_135)
.L_135:
        /*001c*/ 	.word	0x00000000
        /*0020*/ 	.short	0x0000
        /*0022*/ 	.short	0x0000
        /*0024*/ 	.byte	0x00, 0xf5, 0x21, 0x00


	//----- nvinfo : EIATTR_SPARSE_MMA_MASK
	.align		4
.L_136:
        /*0028*/ 	.byte	0x03, 0x50
        /*002a*/ 	.short	0x0000


	//----- nvinfo : EIATTR_MAXREG_COUNT
	.align		4
        /*002c*/ 	.byte	0x03, 0x1b
        /*002e*/ 	.short	0x00ff


	//----- nvinfo : EIATTR_MERCURY_ISA_VERSION
	.align		4
        /*0030*/ 	.byte	0x03, 0x5f
        /*0032*/ 	.short	0x0101


	//----- nvinfo : EIATTR_VRC_CTA_INIT_COUNT
	.align		4
        /*0034*/ 	.byte	0x02, 0x4a
	.zero		1
	.zero		1


	//----- nvinfo : EIATTR_EXIT_INSTR_OFFSETS
	.align		4
        /*0038*/ 	.byte	0x04, 0x1c
        /*003a*/ 	.short	(.L_138 - .L_137)


	//   ....[0]....
.L_137:
        /*003c*/ 	.word	0x00000090


	//   ....[1]....
        /*0040*/ 	.word	0x00000100


	//----- nvinfo : EIATTR_CBANK_PARAM_SIZE
	.align		4
.L_138:
        /*0044*/ 	.byte	0x03, 0x19
        /*0046*/ 	.short	0x0010


	//----- nvinfo : EIATTR_PARAM_CBANK
	.align		4
        /*0048*/ 	.byte	0x04, 0x0a
        /*004a*/ 	.short	(.L_140 - .L_139)
	.align		4
.L_139:
        /*004c*/ 	.word	index@(.nv.constant0._Z11copyAdjlistP5GraphPP4Node)
        /*0050*/ 	.short	0x0380
        /*0052*/ 	.short	0x0010


	//----- nvinfo : EIATTR_SW_WAR
	.align		4
.L_140:
        /*0054*/ 	.byte	0x04, 0x36
        /*0056*/ 	.short	(.L_142 - .L_141)
.L_141:
        /*0058*/ 	.word	0x00000008
.L_142:


//--------------------- .nv.info._Z7setNoneiPP4Node --------------------------
	.section	.nv.info._Z7setNoneiPP4Node,"",@"SHT_CUDA_INFO"
	.sectionflags	@""
	.align	4


	//----- nvinfo : EIATTR_CUDA_API_VERSION
	.align		4
        /*0000*/ 	.byte	0x04, 0x37
        /*0002*/ 	.short	(.L_144 - .L_143)
.L_143:
        /*0004*/ 	.word	0x00000082


	//----- nvinfo : EIATTR_KPARAM_INFO
	.align		4
.L_144:
        /*0008*/ 	.byte	0x04, 0x17
        /*000a*/ 	.short	(.L_146 - .L_145)
.L_145:
        /*000c*/ 	.word	0x00000000
        /*0010*/ 	.short	0x0001
        /*0012*/ 	.short	0x0008
        /*0014*/ 	.byte	0x00, 0xf5, 0x21, 0x00


	//----- nvinfo : EIATTR_KPARAM_INFO
	.align		4
.L_146:
        /*0018*/ 	.byte	0x04, 0x17
        /*001a*/ 	.short	(.L_148 - .L_147)
.L_147:
        /*001c*/ 	.word	0x00000000
        /*0020*/ 	.short	0x0000
        /*0022*/ 	.short	0x0000
        /*0024*/ 	.byte	0x00, 0xf0, 0x11, 0x00


	//----- nvinfo : EIATTR_SPARSE_MMA_MASK
	.align		4
.L_148:
        /*0028*/ 	.byte	0x03, 0x50
        /*002a*/ 	.short	0x0000


	//----- nvinfo : EIATTR_MAXREG_COUNT
	.align		4
        /*002c*/ 	.byte	0x03, 0x1b
        /*002e*/ 	.short	0x00ff


	//----- nvinfo : EIATTR_MERCURY_ISA_VERSION
	.align		4
        /*0030*/ 	.byte	0x03, 0x5f
        /*0032*/ 	.short	0x0101


	//----- nvinfo : EIATTR_VRC_CTA_INIT_COUNT
	.align		4
        /*0034*/ 	.byte	0x02, 0x4a
	.zero		1
	.zero		1


	//----- nvinfo : EIATTR_EXIT_INSTR_OFFSETS
	.align		4
        /*0038*/ 	.byte	0x04, 0x1c
        /*003a*/ 	.short	(.L_150 - .L_149)


	//   ....[0]....
.L_149:
        /*003c*/ 	.word	0x00000070


	//   ....[1]....
        /*0040*/ 	.word	0x000000c0


	//----- nvinfo : EIATTR_CBANK_PARAM_SIZE
	.align		4
.L_150:
        /*0044*/ 	.byte	0x03, 0x19
        /*0046*/ 	.short	0x0010


	//----- nvinfo : EIATTR_PARAM_CBANK
	.align		4
        /*0048*/ 	.byte	0x04, 0x0a
        /*004a*/ 	.short	(.L_152 - .L_151)
	.align		4
.L_151:
        /*004c*/ 	.word	index@(.nv.constant0._Z7setNoneiPP4Node)
        /*0050*/ 	.short	0x0380
        /*0052*/ 	.short	0x0010


	//----- nvinfo : EIATTR_SW_WAR
	.align		4
.L_152:
        /*0054*/ 	.byte	0x04, 0x36
        /*0056*/ 	.short	(.L_154 - .L_153)
.L_153:
        /*0058*/ 	.word	0x00000008
.L_154:


//--------------------- .nv.callgraph             --------------------------
	.section	.nv.callgraph,"",@"SHT_CUDA_CALLGRAPH"
	.align	4
	.sectionentsize	8
	.align		4
        /*0000*/ 	.word	0x00000000
	.align		4
        /*0004*/ 	.word	0xffffffff
	.align		4
        /*0008*/ 	.word	index@(_Z9printD_LLP5Graph)
	.align		4
        /*000c*/ 	.word	index@(vprintf)
	.align		4
        /*0010*/ 	.word	0x00000000
	.align		4
        /*0014*/ 	.word	0xfffffffe
	.align		4
        /*0018*/ 	.word	0x00000000
	.align		4
        /*001c*/ 	.word	0xfffffffd
	.align		4
        /*0020*/ 	.word	0x00000000
	.align		4
        /*0024*/ 	.word	0xfffffffc


//--------------------- .nv.constant4             --------------------------
	.section	.nv.constant4,"a",@progbits
	.align	8
	.align		8
.nv.constant4:
        /*0000*/ 	.dword	$str$2
	.align		8
        /*0008*/ 	.dword	$str$3
	.align		8
        /*0010*/ 	.dword	$str$4
	.align		8
        /*0018*/ 	.dword	$str$5
	.align		8
        /*0020*/ 	.dword	$str$6
	.align		8
        /*0028*/ 	.dword	vprintf


//--------------------- .text._Z8del_edgeP5GraphPiS1_S1_i --------------------------
	.section	.text._Z8del_edgeP5GraphPiS1_S1_i,"ax",@progbits
	.align	128
        .global         _Z8del_edgeP5GraphPiS1_S1_i
        .type           _Z8del_edgeP5GraphPiS1_S1_i,@function
        .size           _Z8del_edgeP5GraphPiS1_S1_i,(.L_x_26 - _Z8del_edgeP5GraphPiS1_S1_i)
        .other          _Z8del_edgeP5GraphPiS1_S1_i,@"STO_CUDA_ENTRY STV_DEFAULT"
_Z8del_edgeP5GraphPiS1_S1_i:
.text._Z8del_edgeP5GraphPiS1_S1_i:
[----:B------:R-:W-:Y:S01]  /*0000*/  LDC R1, c[0x0][0x37c] ;  /* 0x0000df00ff017b82 */ /* 0x000fe20000000800 */
[----:B------:R-:W0:Y:S07]  /*0010*/  S2R R0, SR_TID.X ;  /* 0x0000000000007919 */ /* 0x000e2e0000002100 */
[----:B------:R-:W0:Y:S01]  /*0020*/  S2UR UR4, SR_CTAID.X ;  /* 0x00000000000479c3 */ /* 0x000e220000002500 */
[----:B------:R-:W1:Y:S07]  /*0030*/  LDCU UR5, c[0x0][0x3a0] ;  /* 0x00007400ff0577ac */ /* 0x000e6e0008000800 */
[----:B------:R-:W0:Y:S02]  /*0040*/  LDC R7, c[0x0][0x360] ;  /* 0x0000d800ff077b82 */ /* 0x000e240000000800 */
[----:B0-----:R-:W-:-:S05]  /*0050*/  IMAD R7, R7, UR4, R0 ;  /* 0x0000000407077c24 */ /* 0x001fca000f8e0200 */
[----:B-1----:R-:W-:-:S13]  /*0060*/  ISETP.GE.U32.AND P0, PT, R7, UR5, PT ;  /* 0x0000000507007c0c */ /* 0x002fda000bf06070 */
[----:B------:R-:W-:Y:S05]  /*0070*/  @P0 EXIT ;  /* 0x000000000000094d */ /* 0x000fea0003800000 */
[----:B------:R-:W0:Y:S01]  /*0080*/  LDC.64 R2, c[0x0][0x390] ;  /* 0x0000e400ff027b82 */ /* 0x000e220000000a00 */
[----:B------:R-:W1:Y:S07]  /*0090*/  LDCU.64 UR4, c[0x0][0x358] ;  /* 0x00006b00ff0477ac */ /* 0x000e6e0008000a00 */
[----:B------:R-:W2:Y:S01]  /*00a0*/  LDC.64 R4, c[0x0][0x388] ;  /* 0x0000e200ff047b82 */ /* 0x000ea20000000a00 */
[----:B0-----:R-:W-:-:S05]  /*00b0*/  IMAD.WIDE.U32 R2, R7, 0x4, R2 ;  /* 0x0000000407027825 */ /* 0x001fca00078e0002 */
[----:B-1----:R-:W3:Y:S04]  /*00c0*/  LDG.E R0, desc[UR4][R2.64] ;  /* 0x0000000402007981 */ /* 0x002ee8000c1e1900 */
[----:B------:R-:W3:Y:S01]  /*00d0*/  LDG.E R9, desc[UR4][R2.64+0x4] ;  /* 0x0000040402097981 */ /* 0x000ee2000c1e1900 */
[----:B--2---:R-:W-:Y:S01]  /*00e0*/  IMAD.WIDE.U32 R4, R7, 0x4, R4 ;  /* 0x0000000407047825 */ /* 0x004fe200078e0004 */
[----:B---3--:R-:W-:-:S13]  /*00f0*/  ISETP.GE.U32.AND P0, PT, R0, R9, PT ;  /* 0x000000090000720c */ /* 0x008fda0003f06070 */
[----:B------:R-:W-:Y:S05]  /*0100*/  @P0 EXIT ;  /* 0x000000000000094d */ /* 0x000fea0003800000 */
[----:B------:R0:W5:Y:S02]  /*0110*/  LDG.E R11, desc[UR4][R4.64] ;  /* 0x00000004040b7981 */ /* 0x000164000c1e1900 */
.L_x_4:
[----:B0-----:R-:W0:Y:S02]  /*0120*/  LDC.64 R6, c[0x0][0x380] ;  /* 0x0000e000ff067b82 */ /* 0x001e240000000a00 */
[----:B0-----:R-:W2:Y:S02]  /*0130*/  LDG.E.64 R4, desc[UR4][R6.64+0x8] ;  /* 0x0000080406047981 */ /* 0x001ea4000c1e1b00 */
[----:B--2--5:R-:W-:-:S05]  /*0140*/  IMAD.WIDE R4, R11, 0x8, R4 ;  /* 0x000000080b047825 */ /* 0x024fca00078e0204 */
[----:B------:R-:W2:Y:S01]  /*0150*/  LDG.E.64 R12, desc[UR4][R4.64] ;  /* 0x00000004040c7981 */ /* 0x000ea2000c1e1b00 */
[----:B------:R-:W-:Y:S01]  /*0160*/  BSSY.RECONVERGENT B0, `(.L_x_0) ;  /* 0x0000014000007945 */ /* 0x000fe20003800200 */
[----:B--2---:R-:W-:-:S04]  /*0170*/  ISETP.NE.U32.AND P0, PT, R12, RZ, PT ;  /* 0x000000ff0c00720c */ /* 0x004fc80003f05070 */
[----:B------:R-:W-:-:S13]  /*0180*/  ISETP.NE.AND.EX P0, PT, R13, RZ, PT, P0 ;  /* 0x000000ff0d00720c */ /* 0x000fda0003f05300 */
[----:B------:R-:W-:Y:S05]  /*0190*/  @!P0 BRA `(.L_x_1) ;  /* 0x0000000000408947 */ /* 0x000fea0003800000 */
[----:B------:R-:W0:Y:S02]  /*01a0*/  LDC.64 R4, c[0x0][0x398] ;  /* 0x0000e600ff047b82 */ /* 0x000e240000000a00 */
[----:B0-----:R-:W-:-:S05]  /*01b0*/  IMAD.WIDE.U32 R4, R0, 0x4, R4 ;  /* 0x0000000400047825 */ /* 0x001fca00078e0004 */
[----:B------:R0:W5:Y:S02]  /*01c0*/  LDG.E R7, desc[UR4][R4.64] ;  /* 0x0000000404077981 */ /* 0x000164000c1e1900 */
[----:B0-----:R-:W-:Y:S02]  /*01d0*/  IMAD.MOV.U32 R4, RZ, RZ, R12 ;  /* 0x000000ffff047224 */ /* 0x001fe400078e000c */
[----:B------:R-:W-:-:S07]  /*01e0*/  IMAD.MOV.U32 R5, RZ, RZ, R13 ;  /* 0x000000ffff057224 */ /* 0x000fce00078e000d */
.L_x_3:
[----:B------:R-:W2:Y:S02]  /*01f0*/  LDG.E R6, desc[UR4][R4.64] ;  /* 0x0000000404067981 */ /* 0x000ea4000c1e1900 */
[----:B--2--5:R-:W-:-:S13]  /*0200*/  ISETP.NE.AND P0, PT, R6, R7, PT ;  /* 0x000000070600720c */ /* 0x024fda0003f05270 */
[----:B------:R-:W-:Y:S05]  /*0210*/  @!P0 BRA `(.L_x_2) ;  /* 0x0000000000148947 */ /* 0x000fea0003800000 */
[----:B------:R-:W2:Y:S02]  /*0220*/  LDG.E.64 R4, desc[UR4][R4.64+0x8] ;  /* 0x0000080404047981 */ /* 0x000ea4000c1e1b00 */
[----:B--2---:R-:W-:-:S04]  /*0230*/  ISETP.NE.U32.AND P0, PT, R4, RZ, PT ;  /* 0x000000ff0400720c */ /* 0x004fc80003f05070 */
[----:B------:R-:W-:-:S13]  /*0240*/  ISETP.NE.AND.EX P0, PT, R5, RZ, PT, P0 ;  /* 0x000000ff0500720c */ /* 0x000fda0003f05300 */
[----:B------:R-:W-:Y:S05]  /*0250*/  @P0 BRA `(.L_x_3) ;  /* 0xfffffffc00e40947 */ /* 0x000fea000383ffff */
[----:B------:R-:W-:Y:S05]  /*0260*/  BRA `(.L_x_1) ;  /* 0x00000000000c7947 */ /* 0x000fea0003800000 */
.L_x_2:
[----:B------:R-:W-:-:S05]  /*0270*/  MOV R7, 0xffffffff ;  /* 0xffffffff00077802 */ /* 0x000fca0000000f00 */
[----:B------:R0:W-:Y:S04]  /*0280*/  STG.E desc[UR4][R4.64], R7 ;  /* 0x0000000704007986 */ /* 0x0001e8000c101904 */
[----:B------:R0:W5:Y:S02]  /*0290*/  LDG.E R9, desc[UR4][R2.64+0x4] ;  /* 0x0000040402097981 */ /* 0x000164000c1e1900 */
.L_x_1:
[----:B------:R-:W-:Y:S05]  /*02a0*/  BSYNC.RECONVERGENT B0 ;  /* 0x0000000000007941 */ /* 0x000fea0003800200 */
.L_x_0:
[----:B------:R-:W-:-:S05]  /*02b0*/  VIADD R0, R0, 0x1 ;  /* 0x0000000100007836 */ /* 0x000fca0000000000 */
[----:B-----5:R-:W-:-:S13]  /*02c0*/  ISETP.GE.U32.AND P0, PT, R0, R9, PT ;  /* 0x000000090000720c */ /* 0x020fda0003f06070 */
[----:B------:R-:W-:Y:S05]  /*02d0*/  @!P0 BRA `(.L_x_4) ;  /* 0xfffffffc00908947 */ /* 0x000fea000383ffff */
[----:B------:R-:W-:Y:S05]  /*02e0*/  EXIT ;  /* 0x000000000000794d */ /* 0x000fea0003800000 */
.L_x_5:
[----:B------:R-:W-:-:S00]  /*02f0*/  BRA `(.L_x_5) ;  /* 0xfffffffc00fc7947 */ /* 0x000fc0000383ffff */
[----:B------:R-:W-:-:S00]  /*0300*/  NOP ;  /* 0x0000000000007918 */ /* 0x000fc00000000000 */
[----:B------:R-:W-:-:S00]  /*0310*/  NOP ;  /* 0x0000000000007918 */ /* 0x000fc00000000000 */
[----:B------:R-:W-:-:S00]  /*0320*/  NOP ;  /* 0x0000000000007918 */ /* 0x000fc00000000000 */
[----:B------:R-:W-:-:S00]  /*0330*/  NOP ;  /* 0x0000000000007918 */ /* 0x000fc00000000000 */
[----:B------:R-:W-:-:S00]  /*0340*/  NOP ;  /* 0x0000000000007918 */ /* 0x000fc00000000000 */
[----:B------:R-:W-:-:S00]  /*0350*/  NOP ;  /* 0x0000000000007918 */ /* 0x000fc00000000000 */
[----:B------:R-:W-:-:S00]  /*0360*/  NOP ;  /* 0x0000000000007918 */ /* 0x000fc00000000000 */
[----:B------:R-:W-:-:S00]  /*0370*/  NOP ;  /* 0x0000000000007918 */ /* 0x000fc00000000000 */
.L_x_26:


//--------------------- .text._Z9printD_LLP5Graph --------------------------
	.section	.text._Z9printD_LLP5Graph,"ax",@progbits
	.align	128
        .global         _Z9printD_LLP5Graph
        .type           _Z9printD_LLP5Graph,@function
        .size           _Z9printD_LLP5Graph,(.L_x_27 - _Z9printD_LLP5Graph)
        .other          _Z9printD_LLP5Graph,@"STO_CUDA_ENTRY STV_DEFAULT"
_Z9printD_LLP5Graph:
.text._Z9printD_LLP5Graph:
[----:B------:R-:W0:Y:S08]  /*0000*/  LDC R1, c[0x0][0x37c] ;  /* 0x0000df00ff017b82 */ /* 0x000e300000000800 */
[----:B------:R-:W1:Y:S01]  /*0010*/  LDC.64 R2, c[0x0][0x380] ;  /* 0x0000e000ff027b82 */ /* 0x000e620000000a00 */
[----:B------:R-:W1:Y:S01]  /*0020*/  LDCU.64 UR36, c[0x0][0x358] ;  /* 0x00006b00ff2477ac */ /* 0x000e620008000a00 */
[----:B0-----:R-:W-:Y:S01]  /*0030*/  VIADD R1, R1, 0xfffffff8 ;  /* 0xfffffff801017836 */ /* 0x001fe20000000000 */
[----:B-1----:R-:W2:Y:S01]  /*0040*/  LDG.E R23, desc[UR36][R2.64] ;  /* 0x0000002402177981 */ /* 0x002ea2000c1e1900 */
[----:B------:R-:W0:Y:S01]  /*0050*/  LDCU UR4, c[0x0][0x2f8] ;  /* 0x00005f00ff0477ac */ /* 0x000e220008000800 */
[----:B------:R-:W-:Y:S01]  /*0060*/  IMAD.MOV.U32 R22, RZ, RZ, RZ ;  /* 0x000000ffff167224 */ /* 0x000fe200078e00ff */
[----:B------:R-:W1:Y:S01]  /*0070*/  LDCU UR5, c[0x0][0x2fc] ;  /* 0x00005f80ff0577ac */ /* 0x000e620008000800 */
[----:B0-----:R-:W-:-:S05]  /*0080*/  IADD3 R19, P1, PT, R1, UR4, RZ ;  /* 0x0000000401137c10 */ /* 0x001fca000ff3e0ff */
[----:B-1----:R-:W-:Y:S01]  /*0090*/  IMAD.X R18, RZ, RZ, UR5, P1 ;  /* 0x00000005ff127e24 */ /* 0x002fe200088e06ff */
[----:B--2---:R-:W-:-:S13]  /*00a0*/  ISETP.GE.AND P0, PT, R23, 0x1, PT ;  /* 0x000000011700780c */ /* 0x004fda0003f06270 */
[----:B------:R-:W-:Y:S05]  /*00b0*/  @!P0 BRA `(.L_x_6) ;  /* 0x0000000000d08947 */ /* 0x000fea0003800000 */
[----:B------:R-:W-:Y:S01]  /*00c0*/  BSSY.RECONVERGENT B7, `(.L_x_6) ;  /* 0x0000033000077945 */ /* 0x000fe20003800200 */
[----:B------:R-:W-:Y:S02]  /*00d0*/  IMAD.MOV.U32 R2, RZ, RZ, RZ ;  /* 0x000000ffff027224 */ /* 0x000fe400078e00ff */
[----:B------:R-:W-:-:S07]  /*00e0*/  IMAD.MOV.U32 R22, RZ, RZ, RZ ;  /* 0x000000ffff167224 */ /* 0x000fce00078e00ff */
.L_x_13:
[----:B------:R-:W0:Y:S01]  /*00f0*/  LDC.64 R6, c[0x0][0x380] ;  /* 0x0000e000ff067b82 */ /* 0x000e220000000a00 */
[----:B------:R-:W-:Y:S01]  /*0100*/  MOV R8, 0x28 ;  /* 0x0000002800087802 */ /* 0x000fe20000000f00 */
[----:B------:R-:W1:Y:S01]  /*0110*/  LDCU.64 UR4, c[0x4][URZ] ;  /* 0x01000000ff0477ac */ /* 0x000e620008000a00 */
[----:B0-----:R-:W2:Y:S05]  /*0120*/  LDG.E.64 R6, desc[UR36][R6.64+0x8] ;  /* 0x0000082406067981 */ /* 0x001eaa000c1e1b00 */
[----:B------:R-:W0:Y:S01]  /*0130*/  LDC.64 R8, c[0x4][R8] ;  /* 0x0100000008087b82 */ /* 0x000e220000000a00 */
[----:B-1----:R-:W-:Y:S02]  /*0140*/  IMAD.U32 R4, RZ, RZ, UR4 ;  /* 0x00000004ff047e24 */ /* 0x002fe4000f8e00ff */
[----:B------:R-:W-:-:S02]  /*0150*/  IMAD.U32 R5, RZ, RZ, UR5 ;  /* 0x00000005ff057e24 */ /* 0x000fc4000f8e00ff */
[----:B--2---:R-:W-:-:S06]  /*0160*/  IMAD.WIDE.U32 R16, R2, 0x8, R6 ;  /* 0x0000000802107825 */ /* 0x004fcc00078e0006 */
[----:B------:R-:W5:Y:S01]  /*0170*/  LD.E.64 R16, desc[UR36][R16.64] ;  /* 0x0000002410107980 */ /* 0x000f62000c101b00 */
[----:B------:R-:W-:Y:S02]  /*0180*/  IMAD.MOV.U32 R6, RZ, RZ, R19 ;  /* 0x000000ffff067224 */ /* 0x000fe400078e0013 */
[----:B------:R-:W-:Y:S01]  /*0190*/  IMAD.MOV.U32 R7, RZ, RZ, R18 ;  /* 0x000000ffff077224 */ /* 0x000fe200078e0012 */
[----:B------:R1:W-:Y:S02]  /*01a0*/  STL [R1], R2 ;  /* 0x0000000201007387 */ /* 0x0003e40000100800 */
[----:B-1----:R-:W-:-:S04]  /*01b0*/  IADD3 R2, PT, PT, R2, 0x1, RZ ;  /* 0x0000000102027810 */ /* 0x002fc80007ffe0ff */
[----:B------:R-:W-:-:S04]  /*01c0*/  ISETP.NE.AND P0, PT, R2, R23, PT ;  /* 0x000000170200720c */ /* 0x000fc80003f05270 */
[----:B0-----:R-:W-:-:S09]  /*01d0*/  P2R R24, PR, RZ, 0x1 ;  /* 0x00000001ff187803 */ /* 0x001fd20000000000 */
[----:B------:R-:W-:-:S07]  /*01e0*/  LEPC R20, `(.L_x_7) ;  /* 0x000000001014794e */ /* 0x000fce0000000000 */
[----:B-----5:R-:W-:Y:S05]  /*01f0*/  CALL.ABS.NOINC R8 ;  /* 0x0000000008007343 */ /* 0x020fea0003c00000 */
.L_x_7:
[----:B------:R-:W-:Y:S01]  /*0200*/  ISETP.NE.U32.AND P0, PT, R16, RZ, PT ;  /* 0x000000ff1000720c */ /* 0x000fe20003f05070 */
[----:B------:R-:W-:Y:S03]  /*0210*/  BSSY.RECONVERGENT B6, `(.L_x_8) ;  /* 0x0000013000067945 */ /* 0x000fe60003800200 */
[----:B------:R-:W-:-:S13]  /*0220*/  ISETP.NE.AND.EX P0, PT, R17, RZ, PT, P0 ;  /* 0x000000ff1100720c */ /* 0x000fda0003f05300 */
[----:B------:R-:W-:Y:S05]  /*0230*/  @!P0 BRA `(.L_x_9) ;  /* 0x0000000000408947 */ /* 0x000fea0003800000 */
.L_x_11:
[----:B------:R-:W2:Y:S01]  /*0240*/  LD.E R0, desc[UR36][R16.64] ;  /* 0x0000002410007980 */ /* 0x000ea2000c101900 */
[----:B------:R-:W-:Y:S01]  /*0250*/  MOV R8, 0x28 ;  /* 0x0000002800087802 */ /* 0x000fe20000000f00 */
[----:B------:R-:W0:Y:S01]  /*0260*/  LDCU.64 UR4, c[0x4][0x8] ;  /* 0x01000100ff0477ac */ /* 0x000e220008000a00 */
[----:B------:R-:W-:Y:S02]  /*0270*/  IMAD.MOV.U32 R6, RZ, RZ, R19 ;  /* 0x000000ffff067224 */ /* 0x000fe400078e0013 */
[----:B------:R-:W-:Y:S02]  /*0280*/  IMAD.MOV.U32 R7, RZ, RZ, R18 ;  /* 0x000000ffff077224 */ /* 0x000fe400078e0012 */
[----:B------:R-:W1:Y:S01]  /*0290*/  LDC.64 R8, c[0x4][R8] ;  /* 0x0100000008087b82 */ /* 0x000e620000000a00 */
[----:B0-----:R-:W-:Y:S01]  /*02a0*/  MOV R4, UR4 ;  /* 0x0000000400047c02 */ /* 0x001fe20008000f00 */
[----:B------:R-:W-:Y:S01]  /*02b0*/  IMAD.U32 R5, RZ, RZ, UR5 ;  /* 0x00000005ff057e24 */ /* 0x000fe2000f8e00ff */
[----:B-12---:R0:W-:Y:S06]  /*02c0*/  STL [R1], R0 ;  /* 0x0000000001007387 */ /* 0x0061ec0000100800 */
[----:B------:R-:W-:-:S07]  /*02d0*/  LEPC R20, `(.L_x_10) ;  /* 0x000000001014794e */ /* 0x000fce0000000000 */
[----:B0-----:R-:W-:Y:S05]  /*02e0*/  CALL.ABS.NOINC R8 ;  /* 0x0000000008007343 */ /* 0x001fea0003c00000 */
.L_x_10:
[----:B------:R-:W2:Y:S01]  /*02f0*/  LD.E.64 R16, desc[UR36][R16.64+0x8] ;  /* 0x0000082410107980 */ /* 0x000ea2000c101b00 */
[----:B------:R-:W-:Y:S02]  /*0300*/  IADD3 R22, PT, PT, R22, 0x1, RZ ;  /* 0x0000000116167810 */ /* 0x000fe40007ffe0ff */
[----:B--2---:R-:W-:-:S04]  /*0310*/  ISETP.NE.U32.AND P0, PT, R16, RZ, PT ;  /* 0x000000ff1000720c */ /* 0x004fc80003f05070 */
[----:B------:R-:W-:-:S13]  /*0320*/  ISETP.NE.AND.EX P0, PT, R17, RZ, PT, P0 ;  /* 0x000000ff1100720c */ /* 0x000fda0003f05300 */
[----:B------:R-:W-:Y:S05]  /*0330*/  @P0 BRA `(.L_x_11) ;  /* 0xfffffffc00c00947 */ /* 0x000fea000383ffff */
.L_x_9:
[----:B------:R-:W-:Y:S05]  /*0340*/  BSYNC.RECONVERGENT B6 ;  /* 0x0000000000067941 */ /* 0x000fea0003800200 */
.L_x_8:
[----:B------:R-:W-:Y:S01]  /*0350*/  MOV R0, 0x28 ;  /* 0x0000002800007802 */ /* 0x000fe20000000f00 */
[----:B------:R-:W0:Y:S01]  /*0360*/  LDCU.64 UR4, c[0x4][0x10] ;  /* 0x01000200ff0477ac */ /* 0x000e220008000a00 */
[----:B------:R-:W-:Y:S02]  /*0370*/  CS2R R6, SRZ ;  /* 0x0000000000067805 */ /* 0x000fe4000001ff00 */
[----:B------:R1:W2:Y:S01]  /*0380*/  LDC.64 R8, c[0x4][R0] ;  /* 0x0100000000087b82 */ /* 0x0002a20000000a00 */
[----:B0-----:R-:W-:Y:S02]  /*0390*/  IMAD.U32 R4, RZ, RZ, UR4 ;  /* 0x00000004ff047e24 */ /* 0x001fe4000f8e00ff */
[----:B-1----:R-:W-:-:S07]  /*03a0*/  IMAD.U32 R5, RZ, RZ, UR5 ;  /* 0x00000005ff057e24 */ /* 0x002fce000f8e00ff */
[----:B------:R-:W-:-:S07]  /*03b0*/  LEPC R20, `(.L_x_12) ;  /* 0x000000001014794e */ /* 0x000fce0000000000 */
[----:B--2---:R-:W-:Y:S05]  /*03c0*/  CALL.ABS.NOINC R8 ;  /* 0x0000000008007343 */ /* 0x004fea0003c00000 */
.L_x_12:
[----:B------:R-:W-:-:S13]  /*03d0*/  ISETP.NE.AND P6, PT, R24, RZ, PT ;  /* 0x000000ff1800720c */ /* 0x000fda0003fc5270 */
[----:B------:R-:W-:Y:S05]  /*03e0*/  @P6 BRA `(.L_x_13) ;  /* 0xfffffffc00406947 */ /* 0x000fea000383ffff */
[----:B------:R-:W-:Y:S05]  /*03f0*/  BSYNC.RECONVERGENT B7 ;  /* 0x0000000000077941 */ /* 0x000fea0003800200 */
.L_x_6:
[----:B------:R-:W-:Y:S01]  /*0400*/  MOV R2, 0x28 ;  /* 0x0000002800027802 */ /* 0x000fe20000000f00 */
[----:B------:R0:W-:Y:S01]  /*0410*/  STL [R1], R23 ;  /* 0x0000001701007387 */ /* 0x0001e20000100800 */
[----:B------:R-:W1:Y:S01]  /*0420*/  LDCU.64 UR4, c[0x4][0x18] ;  /* 0x01000300ff0477ac */ /* 0x000e620008000a00 */
[----:B------:R-:W-:Y:S01]  /*0430*/  IMAD.MOV.U32 R6, RZ, RZ, R19 ;  /* 0x000000ffff067224 */ /* 0x000fe200078e0013 */
[----:B------:R0:W2:Y:S01]  /*0440*/  LDC.64 R8, c[0x4][R2] ;  /* 0x0100000002087b82 */ /* 0x0000a20000000a00 */
[----:B------:R-:W-:Y:S02]  /*0450*/  IMAD.MOV.U32 R7, RZ, RZ, R18 ;  /* 0x000000ffff077224 */ /* 0x000fe400078e0012 */
[----:B-1----:R-:W-:Y:S01]  /*0460*/  IMAD.U32 R4, RZ, RZ, UR4 ;  /* 0x00000004ff047e24 */ /* 0x002fe2000f8e00ff */
[----:B0-----:R-:W-:-:S07]  /*0470*/  MOV R5, UR5 ;  /* 0x0000000500057c02 */ /* 0x001fce0008000f00 */
[----:B------:R-:W-:-:S07]  /*0480*/  LEPC R20, `(.L_x_14) ;  /* 0x000000001014794e */ /* 0x000fce0000000000 */
[----:B--2---:R-:W-:Y:S05]  /*0490*/  CALL.ABS.NOINC R8 ;  /* 0x0000000008007343 */ /* 0x004fea0003c00000 */
.L_x_14:
[----:B------:R0:W-:Y:S01]  /*04a0*/  STL [R1], R22 ;  /* 0x0000001601007387 */ /* 0x0001e20000100800 */
[----:B------:R-:W1:Y:S01]  /*04b0*/  LDC.64 R2, c[0x4][R2] ;  /* 0x0100000002027b82 */ /* 0x000e620000000a00 */
[----:B------:R-:W2:Y:S01]  /*04c0*/  LDCU.64 UR4, c[0x4][0x20] ;  /* 0x01000400ff0477ac */ /* 0x000ea20008000a00 */
[----:B------:R-:W-:Y:S02]  /*04d0*/  IMAD.MOV.U32 R6, RZ, RZ, R19 ;  /* 0x000000ffff067224 */ /* 0x000fe400078e0013 */
[----:B------:R-:W-:Y:S02]  /*04e0*/  IMAD.MOV.U32 R7, RZ, RZ, R18 ;  /* 0x000000ffff077224 */ /* 0x000fe400078e0012 */
[----:B--2---:R-:W-:Y:S01]  /*04f0*/  IMAD.U32 R4, RZ, RZ, UR4 ;  /* 0x00000004ff047e24 */ /* 0x004fe2000f8e00ff */
[----:B0-----:R-:W-:-:S07]  /*0500*/  MOV R5, UR5 ;  /* 0x0000000500057c02 */ /* 0x001fce0008000f00 */
[----:B------:R-:W-:-:S07]  /*0510*/  LEPC R20, `(.L_x_15) ;  /* 0x000000001014794e */ /* 0x000fce0000000000 */
[----:B-1----:R-:W-:Y:S05]  /*0520*/  CALL.ABS.NOINC R2 ;  /* 0x0000000002007343 */ /* 0x002fea0003c00000 */
.L_x_15:
[----:B------:R-:W-:Y:S05]  /*0530*/  EXIT ;  /* 0x000000000000794d */ /* 0x000fea0003800000 */
.L_x_16:
        /* <DEDUP_REMOVED lines=12> */
.L_x_27:


//--------------------- .text._Z8makeD_LLP4NodePiS1_P5Graphi --------------------------
	.section	.text._Z8makeD_LLP4NodePiS1_P5Graphi,"ax",@progbits
	.align	128
        .global         _Z8makeD_LLP4NodePiS1_P5Graphi
        .type           _Z8makeD_LLP4NodePiS1_P5Graphi,@function
        .size           _Z8makeD_LLP4NodePiS1_P5Graphi,(.L_x_28 - _Z8makeD_LLP4NodePiS1_P5Graphi)
        .other          _Z8makeD_LLP4NodePiS1_P5Graphi,@"STO_CUDA_ENTRY STV_DEFAULT"
_Z8makeD_LLP4NodePiS1_P5Graphi:
.text._Z8makeD_LLP4NodePiS1_P5Graphi:
        /* <DEDUP_REMOVED lines=15> */
[----:B---3--:R-:W-:-:S13]  /*00f0*/  ISETP.GE.AND P0, PT, R4, R5, PT ;  /* 0x000000050400720c */ /* 0x008fda0003f06270 */
[----:B------:R-:W-:Y:S05]  /*0100*/  @P0 EXIT ;  /* 0x000000000000094d */ /* 0x000fea0003800000 */
[----:B------:R0:W5:Y:S01]  /*0110*/  LDG.E R0, desc[UR4][R6.64] ;  /* 0x0000000406007981 */ /* 0x000162000c1e1900 */
[CC--:B------:R-:W-:Y:S01]  /*0120*/  IADD3 R2, PT, PT, -R4.reuse, R5.reuse, RZ ;  /* 0x0000000504027210 */ /* 0x0c0fe20007ffe1ff */
[----:B------:R-:W-:Y:S01]  /*0130*/  BSSY.RECONVERGENT B0, `(.L_x_17) ;  /* 0x000001c000007945 */ /* 0x000fe20003800200 */
[----:B------:R-:W-:Y:S02]  /*0140*/  IADD3 R3, PT, PT, R4, -R5, RZ ;  /* 0x8000000504037210 */ /* 0x000fe40007ffe0ff */
[----:B------:R-:W-:Y:S02]  /*0150*/  LOP3.LUT P1, R12, R2, 0x3, RZ, 0xc0, !PT ;  /* 0x00000003020c7812 */ /* 0x000fe4000782c0ff */
[----:B------:R-:W-:Y:S02]  /*0160*/  ISETP.GT.U32.AND P0, PT, R3, -0x4, PT ;  /* 0xfffffffc0300780c */ /* 0x000fe40003f04070 */
[----:B------:R-:W1:Y:S09]  /*0170*/  LDC.64 R2, c[0x0][0x380] ;  /* 0x0000e000ff027b82 */ /* 0x000e720000000a00 */
[----:B0-----:R-:W-:Y:S05]  /*0180*/  @!P1 BRA `(.L_x_18) ;  /* 0x0000000000589947 */ /* 0x001fea0003800000 */
[----:B------:R-:W0:Y:S01]  /*0190*/  LDC.64 R6, c[0x0][0x398] ;  /* 0x0000e600ff067b82 */ /* 0x000e220000000a00 */
[----:B------:R-:W-:Y:S02]  /*01a0*/  HFMA2 R10, -RZ, RZ, 0, 4.76837158203125e-07 ;  /* 0x00000008ff0a7431 */ /* 0x000fe400000001ff */
[----:B------:R-:W-:Y:S01]  /*01b0*/  IMAD.MOV.U32 R11, RZ, RZ, 0x0 ;  /* 0x00000000ff0b7424 */ /* 0x000fe200078e00ff */
[----:B------:R-:W-:-:S04]  /*01c0*/  IADD3 R12, PT, PT, -R12, RZ, RZ ;  /* 0x000000ff0c0c7210 */ /* 0x000fc80007ffe1ff */
[----:B------:R-:W2:Y:S01]  /*01d0*/  LDC.64 R8, c[0x0][0x380] ;  /* 0x0000e000ff087b82 */ /* 0x000ea20000000a00 */
[----:B-1----:R-:W-:-:S05]  /*01e0*/  IMAD.WIDE.U32 R10, R2, 0x1, R10 ;  /* 0x00000001020a7825 */ /* 0x002fca00078e000a */
[----:B------:R-:W-:-:S07]  /*01f0*/  IADD3 R13, PT, PT, R11, R3, RZ ;  /* 0x000000030b0d7210 */ /* 0x000fce0007ffe0ff */
.L_x_19:
[----:B0--3--:R-:W3:Y:S02]  /*0200*/  LDG.E.64 R14, desc[UR4][R6.64+0x8] ;  /* 0x00000804060e7981 */ /* 0x009ee4000c1e1b00 */
[----:B---3-5:R-:W-:-:S06]  /*0210*/  IMAD.WIDE R18, R0, 0x8, R14 ;  /* 0x0000000800127825 */ /* 0x028fcc00078e020e */
[----:B------:R-:W3:Y:S01]  /*0220*/  LD.E.64 R18, desc[UR4][R18.64] ;  /* 0x0000000412127980 */ /* 0x000ee2000c101b00 */
[----:B------:R-:W-:Y:S01]  /*0230*/  MOV R15, R13 ;  /* 0x0000000d000f7202 */ /* 0x000fe20000000f00 */
[----:B------:R-:W-:-:S04]  /*0240*/  IMAD.MOV.U32 R14, RZ, RZ, R10 ;  /* 0x000000ffff0e7224 */ /* 0x000fc800078e000a */
[----:B------:R-:W-:-:S05]  /*0250*/  IMAD.WIDE R16, R4, 0x10, R14 ;  /* 0x0000001004107825 */ /* 0x000fca00078e020e */
[----:B---3--:R3:W-:Y:S04]  /*0260*/  STG.E.64 desc[UR4][R16.64], R18 ;  /* 0x0000001210007986 */ /* 0x0087e8000c101b04 */
[----:B------:R-:W4:Y:S01]  /*0270*/  LDG.E.64 R20, desc[UR4][R6.64+0x8] ;  /* 0x0000080406147981 */ /* 0x000f22000c1e1b00 */
[----:B--2---:R-:W-:Y:S01]  /*0280*/  IMAD.WIDE R14, R4, 0x10, R8 ;  /* 0x00000010040e7825 */ /* 0x004fe200078e0208 */
[----:B------:R-:W-:-:S03]  /*0290*/  IADD3 R12, PT, PT, R12, 0x1, RZ ;  /* 0x000000010c0c7810 */ /* 0x000fc60007ffe0ff */
[----:B------:R-:W-:Y:S01]  /*02a0*/  VIADD R4, R4, 0x1 ;  /* 0x0000000104047836 */ /* 0x000fe20000000000 */
[----:B------:R-:W-:Y:S01]  /*02b0*/  ISETP.NE.AND P1, PT, R12, RZ, PT ;  /* 0x000000ff0c00720c */ /* 0x000fe20003f25270 */
[----:B----4-:R-:W-:-:S05]  /*02c0*/  IMAD.WIDE R20, R0, 0x8, R20 ;  /* 0x0000000800147825 */ /* 0x010fca00078e0214 */
[----:B------:R3:W-:Y:S07]  /*02d0*/  ST.E.64 desc[UR4][R20.64], R14 ;  /* 0x0000000e14007985 */ /* 0x0007ee000c101b04 */
[----:B------:R-:W-:Y:S05]  /*02e0*/  @P1 BRA `(.L_x_19) ;  /* 0xfffffffc00c41947 */ /* 0x000fea000383ffff */
.L_x_18:
[----:B------:R-:W-:Y:S05]  /*02f0*/  BSYNC.RECONVERGENT B0 ;  /* 0x0000000000007941 */ /* 0x000fea0003800200 */
.L_x_17:
[----:B------:R-:W-:Y:S05]  /*0300*/  @P0 EXIT ;  /* 0x000000000000094d */ /* 0x000fea0003800000 */
[----:B------:R-:W0:Y:S01]  /*0310*/  LDC.64 R6, c[0x0][0x398] ;  /* 0x0000e600ff067b82 */ /* 0x000e220000000a00 */
[----:B-1----:R-:W-:Y:S02]  /*0320*/  IADD3 R2, P0, PT, R2, 0x28, RZ ;  /* 0x0000002802027810 */ /* 0x002fe40007f1e0ff */
[----:B------:R-:W-:Y:S02]  /*0330*/  IADD3 R5, PT, PT, -R5, R4, RZ ;  /* 0x0000000405057210 */ /* 0x000fe40007ffe1ff */
[----:B------:R-:W-:-:S03]  /*0340*/  IADD3.X R3, PT, PT, RZ, R3, RZ, P0, !PT ;  /* 0x00000003ff037210 */ /* 0x000fc600007fe4ff */
[----:B------:R-:W1:Y:S06]  /*0350*/  LDC.64 R8, c[0x0][0x380] ;  /* 0x0000e000ff087b82 */ /* 0x000e6c0000000a00 */
.L_x_20:
[----:B0---4-:R-:W3:Y:S02]  /*0360*/  LDG.E.64 R10, desc[UR4][R6.64+0x8] ;  /* 0x00000804060a7981 */ /* 0x011ee4000c1e1b00 */
[----:B---3-5:R-:W-:-:S06]  /*0370*/  IMAD.WIDE R14, R0, 0x8, R10 ;  /* 0x00000008000e7825 */ /* 0x028fcc00078e020a */
[----:B------:R-:W2:Y:S01]  /*0380*/  LD.E.64 R14, desc[UR4][R14.64] ;  /* 0x000000040e0e7980 */ /* 0x000ea2000c101b00 */
[----:B------:R-:W-:-:S05]  /*0390*/  IMAD.WIDE R10, R4, 0x10, R2 ;  /* 0x00000010040a7825 */ /* 0x000fca00078e0202 */
[----:B--2---:R0:W-:Y:S04]  /*03a0*/  STG.E.64 desc[UR4][R10.64+-0x20], R14 ;  /* 0xffffe00e0a007986 */ /* 0x0041e8000c101b04 */
[----:B------:R-:W2:Y:S01]  /*03b0*/  LDG.E.64 R16, desc[UR4][R6.64+0x8] ;  /* 0x0000080406107981 */ /* 0x000ea2000c1e1b00 */
[----:B-1----:R-:W-:-:S04]  /*03c0*/  IMAD.WIDE R12, R4, 0x10, R8 ;  /* 0x00000010040c7825 */ /* 0x002fc800078e0208 */
[----:B--2---:R-:W-:-:S05]  /*03d0*/  IMAD.WIDE R16, R0, 0x8, R16 ;  /* 0x0000000800107825 */ /* 0x004fca00078e0210 */
[----:B------:R1:W-:Y:S04]  /*03e0*/  ST.E.64 desc[UR4][R16.64], R12 ;  /* 0x0000000c10007985 */ /* 0x0003e8000c101b04 */
[----:B------:R-:W2:Y:S02]  /*03f0*/  LDG.E.64 R18, desc[UR4][R6.64+0x8] ;  /* 0x0000080406127981 */ /* 0x000ea4000c1e1b00 */
[----:B--2---:R-:W-:-:S06]  /*0400*/  IMAD.WIDE R18, R0, 0x8, R18 ;  /* 0x0000000800127825 */ /* 0x004fcc00078e0212 */
[----:B------:R-:W2:Y:S01]  /*0410*/  LD.E.64 R18, desc[UR4][R18.64] ;  /* 0x0000000412127980 */ /* 0x000ea2000c101b00 */
[----:B------:R-:W-:-:S03]  /*0420*/  IADD3 R22, P0, PT, R12, 0x10, RZ ;  /* 0x000000100c167810 */ /* 0x000fc60007f1e0ff */
[----:B--2---:R2:W-:Y:S04]  /*0430*/  STG.E.64 desc[UR4][R10.64+-0x10], R18 ;  /* 0xfffff0120a007986 */ /* 0x0045e8000c101b04 */
[----:B------:R-:W3:Y:S01]  /*0440*/  LDG.E.64 R20, desc[UR4][R6.64+0x8] ;  /* 0x0000080406147981 */ /* 0x000ee2000c1e1b00 */
[----:B------:R-:W-:Y:S01]  /*0450*/  IADD3.X R23, PT, PT, RZ, R13, RZ, P0, !PT ;  /* 0x0000000dff177210 */ /* 0x000fe200007fe4ff */
[----:B---3--:R-:W-:-:S05]  /*0460*/  IMAD.WIDE R20, R0, 0x8, R20 ;  /* 0x0000000800147825 */ /* 0x008fca00078e0214 */
[----:B------:R3:W-:Y:S04]  /*0470*/  ST.E.64 desc[UR4][R20.64], R22 ;  /* 0x0000001614007985 */ /* 0x0007e8000c101b04 */
[----:B0-----:R-:W4:Y:S02]  /*0480*/  LDG.E.64 R14, desc[UR4][R6.64+0x8] ;  /* 0x00000804060e7981 */ /* 0x001f24000c1e1b00 */
[----:B----4-:R-:W-:-:S06]  /*0490*/  IMAD.WIDE R14, R0, 0x8, R14 ;  /* 0x00000008000e7825 */ /* 0x010fcc00078e020e */
[----:B------:R-:W4:Y:S01]  /*04a0*/  LD.E.64 R14, desc[UR4][R14.64] ;  /* 0x000000040e0e7980 */ /* 0x000f22000c101b00 */
[----:B------:R-:W-:-:S03]  /*04b0*/  IADD3 R24, P0, PT, R12, 0x20, RZ ;  /* 0x000000200c187810 */ /* 0x000fc60007f1e0ff */
[----:B----4-:R4:W-:Y:S04]  /*04c0*/  STG.E.64 desc[UR4][R10.64], R14 ;  /* 0x0000000e0a007986 */ /* 0x0109e8000c101b04 */
[----:B-1----:R-:W2:Y:S01]  /*04d0*/  LDG.E.64 R16, desc[UR4][R6.64+0x8] ;  /* 0x0000080406107981 */ /* 0x002ea2000c1e1b00 */
[----:B------:R-:W-:Y:S02]  /*04e0*/  IMAD.X R25, RZ, RZ, R13, P0 ;  /* 0x000000ffff197224 */ /* 0x000fe400000e060d */
[----:B--2---:R-:W-:-:S05]  /*04f0*/  IMAD.WIDE R16, R0, 0x8, R16 ;  /* 0x0000000800107825 */ /* 0x004fca00078e0210 */
[----:B------:R4:W-:Y:S04]  /*0500*/  ST.E.64 desc[UR4][R16.64], R24 ;  /* 0x0000001810007985 */ /* 0x0009e8000c101b04 */
[----:B------:R-:W2:Y:S02]  /*0510*/  LDG.E.64 R18, desc[UR4][R6.64+0x8] ;  /* 0x0000080406127981 */ /* 0x000ea4000c1e1b00 */
[----:B--2---:R-:W-:-:S06]  /*0520*/  IMAD.WIDE R18, R0, 0x8, R18 ;  /* 0x0000000800127825 */ /* 0x004fcc00078e0212 */
[----:B------:R-:W2:Y:S01]  /*0530*/  LD.E.64 R18, desc[UR4][R18.64] ;  /* 0x0000000412127980 */ /* 0x000ea2000c101b00 */
[----:B------:R-:W-:-:S03]  /*0540*/  IADD3 R12, P0, PT, R12, 0x30, RZ ;  /* 0x000000300c0c7810 */ /* 0x000fc60007f1e0ff */
[----:B--2---:R4:W-:Y:S04]  /*0550*/  STG.E.64 desc[UR4][R10.64+0x10], R18 ;  /* 0x000010120a007986 */ /* 0x0049e8000c101b04 */
[----:B---3--:R-:W2:Y:S01]  /*0560*/  LDG.E.64 R20, desc[UR4][R6.64+0x8] ;  /* 0x0000080406147981 */ /* 0x008ea2000c1e1b00 */
[----:B------:R-:W-:Y:S02]  /*0570*/  IADD3.X R13, PT, PT, RZ, R13, RZ, P0, !PT ;  /* 0x0000000dff0d7210 */ /* 0x000fe400007fe4ff */
[----:B------:R-:W-:Y:S02]  /*0580*/  IADD3 R5, PT, PT, R5, 0x4, RZ ;  /* 0x0000000405057810 */ /* 0x000fe40007ffe0ff */
[----:B------:R-:W-:Y:S02]  /*0590*/  IADD3 R4, PT, PT, R4, 0x4, RZ ;  /* 0x0000000404047810 */ /* 0x000fe40007ffe0ff */
[----:B------:R-:W-:Y:S01]  /*05a0*/  ISETP.NE.AND P0, PT, R5, RZ, PT ;  /* 0x000000ff0500720c */ /* 0x000fe20003f05270 */
[----:B--2---:R-:W-:-:S05]  /*05b0*/  IMAD.WIDE R20, R0, 0x8, R20 ;  /* 0x0000000800147825 */ /* 0x004fca00078e0214 */
[----:B------:R4:W-:Y:S07]  /*05c0*/  ST.E.64 desc[UR4][R20.64], R12 ;  /* 0x0000000c14007985 */ /* 0x0009ee000c101b04 */
[----:B------:R-:W-:Y:S05]  /*05d0*/  @P0 BRA `(.L_x_20) ;  /* 0xfffffffc00600947 */ /* 0x000fea000383ffff */
[----:B------:R-:W-:Y:S05]  /*05e0*/  EXIT ;  /* 0x000000000000794d */ /* 0x000fea0003800000 */
.L_x_21:
        /* <DEDUP_REMOVED lines=9> */
.L_x_28:


//--------------------- .text._Z12initEdgeListP4NodePii --------------------------
	.section	.text._Z12initEdgeListP4NodePii,"ax",@progbits
	.align	128
        .global         _Z12initEdgeListP4NodePii
        .type           _Z12initEdgeListP4NodePii,@function
        .size           _Z12initEdgeListP4NodePii,(.L_x_29 - _Z12initEdgeListP4NodePii)
        .other          _Z12initEdgeListP4NodePii,@"STO_CUDA_ENTRY STV_DEFAULT"
_Z12initEdgeListP4NodePii:
.text._Z12initEdgeListP4NodePii:
        /* <DEDUP_REMOVED lines=11> */
[----:B0-----:R-:W-:-:S06]  /*00b0*/  IMAD.WIDE.U32 R2, R7, 0x4, R2 ;  /* 0x0000000407027825 */ /* 0x001fcc00078e0002 */
[----:B-1----:R-:W3:Y:S01]  /*00c0*/  LDG.E R3, desc[UR4][R2.64] ;  /* 0x0000000402037981 */ /* 0x002ee2000c1e1900 */
[----:B--2---:R-:W-:-:S05]  /*00d0*/  IMAD.WIDE.U32 R4, R7, 0x10, R4 ;  /* 0x0000001007047825 */ /* 0x004fca00078e0004 */
[----:B---3--:R-:W-:Y:S01]  /*00e0*/  STG.E desc[UR4][R4.64], R3 ;  /* 0x0000000304007986 */ /* 0x008fe2000c101904 */
[----:B------:R-:W-:Y:S05]  /*00f0*/  EXIT ;  /* 0x000000000000794d */ /* 0x000fea0003800000 */
.L_x_22:
        /* <DEDUP_REMOVED lines=16> */
.L_x_29:


//--------------------- .text._Z9initGraphP5GraphiPP4Node --------------------------
	.section	.text._Z9initGraphP5GraphiPP4Node,"ax",@progbits
	.align	128
        .global         _Z9initGraphP5GraphiPP4Node
        .type           _Z9initGraphP5GraphiPP4Node,@function
        .size           _Z9initGraphP5GraphiPP4Node,(.L_x_30 - _Z9initGraphP5GraphiPP4Node)
        .other          _Z9initGraphP5GraphiPP4Node,@"STO_CUDA_ENTRY STV_DEFAULT"
_Z9initGraphP5GraphiPP4Node:
.text._Z9initGraphP5GraphiPP4Node:
[----:B------:R-:W-:Y:S08]  /*0000*/  LDC R1, c[0x0][0x37c] ;  /* 0x0000df00ff017b82 */ /* 0x000ff00000000800 */
[----:B------:R-:W0:Y:S01]  /*0010*/  LDC R7, c[0x0][0x388] ;  /* 0x0000e200ff077b82 */ /* 0x000e220000000800 */
[----:B------:R-:W0:Y:S07]  /*0020*/  LDCU.64 UR4, c[0x0][0x358] ;  /* 0x00006b00ff0477ac */ /* 0x000e2e0008000a00 */
[----:B------:R-:W0:Y:S08]  /*0030*/  LDC.64 R2, c[0x0][0x380] ;  /* 0x0000e000ff027b82 */ /* 0x000e300000000a00 */
[----:B------:R-:W1:Y:S01]  /*0040*/  LDC.64 R4, c[0x0][0x390] ;  /* 0x0000e400ff047b82 */ /* 0x000e620000000a00 */
[----:B0-----:R-:W-:Y:S04]  /*0050*/  STG.E desc[UR4][R2.64], R7 ;  /* 0x0000000702007986 */ /* 0x001fe8000c101904 */
[----:B-1----:R-:W-:Y:S01]  /*0060*/  STG.E.64 desc[UR4][R2.64+0x8], R4 ;  /* 0x0000080402007986 */ /* 0x002fe2000c101b04 */
[----:B------:R-:W-:Y:S05]  /*0070*/  EXIT ;  /* 0x000000000000794d */ /* 0x000fea0003800000 */
.L_x_23:
        /* <DEDUP_REMOVED lines=16> */
.L_x_30:


//--------------------- .text._Z11copyAdjlistP5GraphPP4Node --------------------------
	.section	.text._Z11copyAdjlistP5GraphPP4Node,"ax",@progbits
	.align	128
        .global         _Z11copyAdjlistP5GraphPP4Node
        .type           _Z11copyAdjlistP5GraphPP4Node,@function
        .size           _Z11copyAdjlistP5GraphPP4Node,(.L_x_31 - _Z11copyAdjlistP5GraphPP4Node)
        .other          _Z11copyAdjlistP5GraphPP4Node,@"STO_CUDA_ENTRY STV_DEFAULT"
_Z11copyAdjlistP5GraphPP4Node:
.text._Z11copyAdjlistP5GraphPP4Node:
[----:B------:R-:W-:Y:S08]  /*0000*/  LDC R1, c[0x0][0x37c] ;  /* 0x0000df00ff017b82 */ /* 0x000ff00000000800 */
[----:B------:R-:W0:Y:S01]  /*0010*/  LDC.64 R2, c[0x0][0x380] ;  /* 0x0000e000ff027b82 */ /* 0x000e220000000a00 */
[----:B------:R-:W0:Y:S02]  /*0020*/  LDCU.64 UR4, c[0x0][0x358] ;  /* 0x00006b00ff0477ac */ /* 0x000e240008000a00 */
[----:B0-----:R-:W2:Y:S05]  /*0030*/  LDG.E R0, desc[UR4][R2.64] ;  /* 0x0000000402007981 */ /* 0x001eaa000c1e1900 */
[----:B------:R-:W0:Y:S01]  /*0040*/  S2UR UR6, SR_CTAID.X ;  /* 0x00000000000679c3 */ /* 0x000e220000002500 */
[----:B------:R-:W0:Y:S07]  /*0050*/  S2R R4, SR_TID.X ;  /* 0x0000000000047919 */ /* 0x000e2e0000002100 */
[----:B------:R-:W0:Y:S02]  /*0060*/  LDC R9, c[0x0][0x360] ;  /* 0x0000d800ff097b82 */ /* 0x000e240000000800 */
[----:B0-----:R-:W-:-:S05]  /*0070*/  IMAD R9, R9, UR6, R4 ;  /* 0x0000000609097c24 */ /* 0x001fca000f8e0204 */
[----:B--2---:R-:W-:-:S13]  /*0080*/  ISETP.GE.U32.AND P0, PT, R9, R0, PT ;  /* 0x000000000900720c */ /* 0x004fda0003f06070 */
[----:B------:R-:W-:Y:S05]  /*0090*/  @P0 EXIT ;  /* 0x000000000000094d */ /* 0x000fea0003800000 */
[----:B------:R-:W2:Y:S01]  /*00a0*/  LDG.E.64 R2, desc[UR4][R2.64+0x8] ;  /* 0x0000080402027981 */ /* 0x000ea2000c1e1b00 */
[----:B------:R-:W0:Y:S01]  /*00b0*/  LDC.64 R6, c[0x0][0x388] ;  /* 0x0000e200ff067b82 */ /* 0x000e220000000a00 */
[----:B--2---:R-:W-:-:S06]  /*00c0*/  IMAD.WIDE.U32 R4, R9, 0x8, R2 ;  /* 0x0000000809047825 */ /* 0x004fcc00078e0002 */
[----:B------:R-:W2:Y:S01]  /*00d0*/  LD.E.64 R4, desc[UR4][R4.64] ;  /* 0x0000000404047980 */ /* 0x000ea2000c101b00 */
[----:B0-----:R-:W-:-:S05]  /*00e0*/  IMAD.WIDE.U32 R6, R9, 0x8, R6 ;  /* 0x0000000809067825 */ /* 0x001fca00078e0006 */
[----:B--2---:R-:W-:Y:S01]  /*00f0*/  STG.E.64 desc[UR4][R6.64], R4 ;  /* 0x0000000406007986 */ /* 0x004fe2000c101b04 */
[----:B------:R-:W-:Y:S05]  /*0100*/  EXIT ;  /* 0x000000000000794d */ /* 0x000fea0003800000 */
.L_x_24:
        /* <DEDUP_REMOVED lines=15> */
.L_x_31:


//--------------------- .text._Z7setNoneiPP4Node  --------------------------
	.section	.text._Z7setNoneiPP4Node,"ax",@progbits
	.align	128
        .global         _Z7setNoneiPP4Node
        .type           _Z7setNoneiPP4Node,@function
        .size           _Z7setNoneiPP4Node,(.L_x_32 - _Z7setNoneiPP4Node)
        .other          _Z7setNoneiPP4Node,@"STO_CUDA_ENTRY STV_DEFAULT"
_Z7setNoneiPP4Node:
.text._Z7setNoneiPP4Node:
        /* <DEDUP_REMOVED lines=9> */
[----:B------:R-:W1:Y:S01]  /*0090*/  LDCU.64 UR4, c[0x0][0x358] ;  /* 0x00006b00ff0477ac */ /* 0x000e620008000a00 */
[----:B0-----:R-:W-:-:S05]  /*00a0*/  IMAD.WIDE.U32 R2, R5, 0x8, R2 ;  /* 0x0000000805027825 */ /* 0x001fca00078e0002 */
[----:B-1----:R-:W-:Y:S01]  /*00b0*/  STG.E.64 desc[UR4][R2.64], RZ ;  /* 0x000000ff02007986 */ /* 0x002fe2000c101b04 */
[----:B------:R-:W-:Y:S05]  /*00c0*/  EXIT ;  /* 0x000000000000794d */ /* 0x000fea0003800000 */
.L_x_25:
        /* <DEDUP_REMOVED lines=11> */
.L_x_32:


//--------------------- .nv.global.init           --------------------------
	.section	.nv.global.init,"aw",@progbits
.nv.global.init:
	.type		$str$4,@object
	.size		$str$4,($str$3 - $str$4)
$str$4:
        /*0000*/ 	.byte	0x0a, 0x00
	.type		$str$3,@object
	.size		$str$3,($str$6 - $str$3)
$str$3:
        /*0002*/ 	.byte	0x25, 0x64, 0x20, 0x00
	.type		$str$6,@object
	.size		$str$6,($str$5 - $str$6)
$str$6:
        /*0006*/ 	.byte	0x54, 0x6f, 0x74, 0x61, 0x6b, 0x20, 0x45, 0x64, 0x67, 0x65, 0x73, 0x3a, 0x20, 0x25, 0x64, 0x0a
        /*0016*/ 	.byte	0x00
	.type		$str$5,@object
	.size		$str$5,($str$2 - $str$5)
$str$5:
        /*0017*/ 	.byte	0x54, 0x6f, 0x74, 0x61, 0x6c, 0x20, 0x56, 0x65, 0x72, 0x74, 0x69, 0x63, 0x65, 0x73, 0x3a, 0x20
        /*0027*/ 	.byte	0x25, 0x64, 0x0a, 0x00
	.type		$str$2,@object
	.size		$str$2,(.L_0 - $str$2)
$str$2:
        /*002b*/ 	.byte	0x46, 0x6f, 0x72, 0x20, 0x76, 0x65, 0x72, 0x74, 0x65, 0x78, 0x20, 0x25, 0x64, 0x20, 0x69, 0x74
        /*003b*/ 	.byte	0x73, 0x20, 0x6e, 0x65, 0x69, 0x67, 0x68, 0x62, 0x6f, 0x72, 0x73, 0x20, 0x61, 0x72, 0x65, 0x3a
        /*004b*/ 	.byte	0x20, 0x00
.L_0:


//--------------------- .nv.shared.reserved.0     --------------------------
	.section	.nv.shared.reserved.0,"aw",@nobits
	.weak		__nv_reservedSMEM_offset_0_alias
	.size		__nv_reservedSMEM_offset_0_alias, 0, 64
	.other		__nv_reservedSMEM_offset_0_alias,@"STO_CUDA_RESERVED_SHARED STV_DEFAULT"
__nv_reservedSMEM_offset_0_alias:
	.zero		0
	.zero		64


//--------------------- .nv.constant0._Z8del_edgeP5GraphPiS1_S1_i --------------------------
	.section	.nv.constant0._Z8del_edgeP5GraphPiS1_S1_i,"a",@progbits
	.sectionflags	@""
	.align	4
.nv.constant0._Z8del_edgeP5GraphPiS1_S1_i:
	.zero		932


//--------------------- .nv.constant0._Z9printD_LLP5Graph --------------------------
	.section	.nv.constant0._Z9printD_LLP5Graph,"a",@progbits
	.sectionflags	@""
	.align	4
.nv.constant0._Z9printD_LLP5Graph:
	.zero		904


//--------------------- .nv.constant0._Z8makeD_LLP4NodePiS1_P5Graphi --------------------------
	.section	.nv.constant0._Z8makeD_LLP4NodePiS1_P5Graphi,"a",@progbits
	.sectionflags	@""
	.align	4
.nv.constant0._Z8makeD_LLP4NodePiS1_P5Graphi:
	.zero		932


//--------------------- .nv.constant0._Z12initEdgeListP4NodePii --------------------------
	.section	.nv.constant0._Z12initEdgeListP4NodePii,"a",@progbits
	.sectionflags	@""
	.align	4
.nv.constant0._Z12initEdgeListP4NodePii:
	.zero		916


//--------------------- .nv.constant0._Z9initGraphP5GraphiPP4Node --------------------------
	.section	.nv.constant0._Z9initGraphP5GraphiPP4Node,"a",@progbits
	.sectionflags	@""
	.align	4
.nv.constant0._Z9initGraphP5GraphiPP4Node:
	.zero		920


//--------------------- .nv.constant0._Z11copyAdjlistP5GraphPP4Node --------------------------
	.section	.nv.constant0._Z11copyAdjlistP5GraphPP4Node,"a",@progbits
	.sectionflags	@""
	.align	4
.nv.constant0._Z11copyAdjlistP5GraphPP4Node:
	.zero		912


//--------------------- .nv.constant0._Z7setNoneiPP4Node --------------------------
	.section	.nv.constant0._Z7setNoneiPP4Node,"a",@progbits
	.sectionflags	@""
	.align	4
.nv.constant0._Z7setNoneiPP4Node:
	.zero		912


//--------------------- SYMBOLS --------------------------

	.type		.nv.reservedSmem.offset0,@object
	.size		.nv.reservedSmem.offset0,0x4
	.type		vprintf,@function
